//
// Generated by NVIDIA NVVM Compiler
//
// Compiler Build ID: CL-36424714
// Cuda compilation tools, release 13.0, V13.0.88
// Based on NVVM 20.0.0
//

.version 9.0
.target sm_100
.address_size 64

	// .globl	_Z10scaleIndexPdii
.extern .shared .align 16 .b8 pivot[];

.visible .entry _Z10scaleIndexPdii(
	.param .u64 .ptr .align 1 _Z10scaleIndexPdii_param_0,
	.param .u32 _Z10scaleIndexPdii_param_1,
	.param .u32 _Z10scaleIndexPdii_param_2
)
{
	.reg .pred 	%p<10>;
	.reg .b32 	%r<41>;
	.reg .b64 	%rd<14>;
	.reg .b64 	%fd<88>;

	ld.param.u64 	%rd4, [_Z10scaleIndexPdii_param_0];
	ld.param.u32 	%r26, [_Z10scaleIndexPdii_param_1];
	ld.param.u32 	%r27, [_Z10scaleIndexPdii_param_2];
	cvta.to.global.u64 	%rd1, %rd4;
	mul.lo.s32 	%r28, %r27, %r26;
	add.s32 	%r34, %r28, %r27;
	add.s32 	%r2, %r28, %r26;
	add.s32 	%r37, %r34, 1;
	setp.ge.s32 	%p1, %r37, %r2;
	@%p1 bra 	$L__BB0_14;
	mul.wide.s32 	%rd5, %r34, 8;
	add.s64 	%rd2, %rd1, %rd5;
	not.b32 	%r29, %r34;
	add.s32 	%r4, %r2, %r29;
	sub.s32 	%r30, %r2, %r34;
	add.s32 	%r31, %r30, -2;
	and.b32  	%r5, %r4, 15;
	setp.lt.u32 	%p2, %r31, 15;
	@%p2 bra 	$L__BB0_5;
	and.b32  	%r32, %r4, -16;
	neg.s32 	%r33, %r32;
	add.s64 	%rd3, %rd1, 64;
$L__BB0_3:
	.pragma "nounroll";
	mul.wide.s32 	%rd6, %r37, 8;
	add.s64 	%rd7, %rd3, %rd6;
	ld.global.f64 	%fd1, [%rd7+-64];
	ld.global.f64 	%fd2, [%rd2];
	div.rn.f64 	%fd3, %fd1, %fd2;
	st.global.f64 	[%rd7+-64], %fd3;
	ld.global.f64 	%fd4, [%rd7+-56];
	ld.global.f64 	%fd5, [%rd2];
	div.rn.f64 	%fd6, %fd4, %fd5;
	st.global.f64 	[%rd7+-56], %fd6;
	ld.global.f64 	%fd7, [%rd7+-48];
	ld.global.f64 	%fd8, [%rd2];
	div.rn.f64 	%fd9, %fd7, %fd8;
	st.global.f64 	[%rd7+-48], %fd9;
	ld.global.f64 	%fd10, [%rd7+-40];
	ld.global.f64 	%fd11, [%rd2];
	div.rn.f64 	%fd12, %fd10, %fd11;
	st.global.f64 	[%rd7+-40], %fd12;
	ld.global.f64 	%fd13, [%rd7+-32];
	ld.global.f64 	%fd14, [%rd2];
	div.rn.f64 	%fd15, %fd13, %fd14;
	st.global.f64 	[%rd7+-32], %fd15;
	ld.global.f64 	%fd16, [%rd7+-24];
	ld.global.f64 	%fd17, [%rd2];
	div.rn.f64 	%fd18, %fd16, %fd17;
	st.global.f64 	[%rd7+-24], %fd18;
	ld.global.f64 	%fd19, [%rd7+-16];
	ld.global.f64 	%fd20, [%rd2];
	div.rn.f64 	%fd21, %fd19, %fd20;
	st.global.f64 	[%rd7+-16], %fd21;
	ld.global.f64 	%fd22, [%rd7+-8];
	ld.global.f64 	%fd23, [%rd2];
	div.rn.f64 	%fd24, %fd22, %fd23;
	st.global.f64 	[%rd7+-8], %fd24;
	ld.global.f64 	%fd25, [%rd7];
	ld.global.f64 	%fd26, [%rd2];
	div.rn.f64 	%fd27, %fd25, %fd26;
	st.global.f64 	[%rd7], %fd27;
	ld.global.f64 	%fd28, [%rd7+8];
	ld.global.f64 	%fd29, [%rd2];
	div.rn.f64 	%fd30, %fd28, %fd29;
	st.global.f64 	[%rd7+8], %fd30;
	ld.global.f64 	%fd31, [%rd7+16];
	ld.global.f64 	%fd32, [%rd2];
	div.rn.f64 	%fd33, %fd31, %fd32;
	st.global.f64 	[%rd7+16], %fd33;
	ld.global.f64 	%fd34, [%rd7+24];
	ld.global.f64 	%fd35, [%rd2];
	div.rn.f64 	%fd36, %fd34, %fd35;
	st.global.f64 	[%rd7+24], %fd36;
	ld.global.f64 	%fd37, [%rd7+32];
	ld.global.f64 	%fd38, [%rd2];
	div.rn.f64 	%fd39, %fd37, %fd38;
	st.global.f64 	[%rd7+32], %fd39;
	ld.global.f64 	%fd40, [%rd7+40];
	ld.global.f64 	%fd41, [%rd2];
	div.rn.f64 	%fd42, %fd40, %fd41;
	st.global.f64 	[%rd7+40], %fd42;
	ld.global.f64 	%fd43, [%rd7+48];
	ld.global.f64 	%fd44, [%rd2];
	div.rn.f64 	%fd45, %fd43, %fd44;
	st.global.f64 	[%rd7+48], %fd45;
	ld.global.f64 	%fd46, [%rd7+56];
	ld.global.f64 	%fd47, [%rd2];
	div.rn.f64 	%fd48, %fd46, %fd47;
	st.global.f64 	[%rd7+56], %fd48;
	add.s32 	%r37, %r37, 16;
	add.s32 	%r34, %r34, 16;
	add.s32 	%r33, %r33, 16;
	setp.ne.s32 	%p3, %r33, 0;
	@%p3 bra 	$L__BB0_3;
	add.s32 	%r37, %r34, 1;
$L__BB0_5:
	setp.eq.s32 	%p4, %r5, 0;
	@%p4 bra 	$L__BB0_14;
	and.b32  	%r15, %r4, 7;
	setp.lt.u32 	%p5, %r5, 8;
	@%p5 bra 	$L__BB0_8;
	mul.wide.s32 	%rd8, %r37, 8;
	add.s64 	%rd9, %rd1, %rd8;
	ld.global.f64 	%fd49, [%rd9];
	ld.global.f64 	%fd50, [%rd2];
	div.rn.f64 	%fd51, %fd49, %fd50;
	st.global.f64 	[%rd9], %fd51;
	ld.global.f64 	%fd52, [%rd9+8];
	ld.global.f64 	%fd53, [%rd2];
	div.rn.f64 	%fd54, %fd52, %fd53;
	st.global.f64 	[%rd9+8], %fd54;
	ld.global.f64 	%fd55, [%rd9+16];
	ld.global.f64 	%fd56, [%rd2];
	div.rn.f64 	%fd57, %fd55, %fd56;
	st.global.f64 	[%rd9+16], %fd57;
	ld.global.f64 	%fd58, [%rd9+24];
	ld.global.f64 	%fd59, [%rd2];
	div.rn.f64 	%fd60, %fd58, %fd59;
	st.global.f64 	[%rd9+24], %fd60;
	ld.global.f64 	%fd61, [%rd9+32];
	ld.global.f64 	%fd62, [%rd2];
	div.rn.f64 	%fd63, %fd61, %fd62;
	st.global.f64 	[%rd9+32], %fd63;
	ld.global.f64 	%fd64, [%rd9+40];
	ld.global.f64 	%fd65, [%rd2];
	div.rn.f64 	%fd66, %fd64, %fd65;
	st.global.f64 	[%rd9+40], %fd66;
	ld.global.f64 	%fd67, [%rd9+48];
	ld.global.f64 	%fd68, [%rd2];
	div.rn.f64 	%fd69, %fd67, %fd68;
	st.global.f64 	[%rd9+48], %fd69;
	ld.global.f64 	%fd70, [%rd9+56];
	ld.global.f64 	%fd71, [%rd2];
	div.rn.f64 	%fd72, %fd70, %fd71;
	st.global.f64 	[%rd9+56], %fd72;
	add.s32 	%r37, %r37, 8;
$L__BB0_8:
	setp.eq.s32 	%p6, %r15, 0;
	@%p6 bra 	$L__BB0_14;
	and.b32  	%r18, %r4, 3;
	setp.lt.u32 	%p7, %r15, 4;
	@%p7 bra 	$L__BB0_11;
	mul.wide.s32 	%rd10, %r37, 8;
	add.s64 	%rd11, %rd1, %rd10;
	ld.global.f64 	%fd73, [%rd11];
	ld.global.f64 	%fd74, [%rd2];
	div.rn.f64 	%fd75, %fd73, %fd74;
	st.global.f64 	[%rd11], %fd75;
	ld.global.f64 	%fd76, [%rd11+8];
	ld.global.f64 	%fd77, [%rd2];
	div.rn.f64 	%fd78, %fd76, %fd77;
	st.global.f64 	[%rd11+8], %fd78;
	ld.global.f64 	%fd79, [%rd11+16];
	ld.global.f64 	%fd80, [%rd2];
	div.rn.f64 	%fd81, %fd79, %fd80;
	st.global.f64 	[%rd11+16], %fd81;
	ld.global.f64 	%fd82, [%rd11+24];
	ld.global.f64 	%fd83, [%rd2];
	div.rn.f64 	%fd84, %fd82, %fd83;
	st.global.f64 	[%rd11+24], %fd84;
	add.s32 	%r37, %r37, 4;
$L__BB0_11:
	setp.eq.s32 	%p8, %r18, 0;
	@%p8 bra 	$L__BB0_14;
	neg.s32 	%r39, %r18;
$L__BB0_13:
	.pragma "nounroll";
	mul.wide.s32 	%rd12, %r37, 8;
	add.s64 	%rd13, %rd1, %rd12;
	ld.global.f64 	%fd85, [%rd13];
	ld.global.f64 	%fd86, [%rd2];
	div.rn.f64 	%fd87, %fd85, %fd86;
	st.global.f64 	[%rd13], %fd87;
	add.s32 	%r37, %r37, 1;
	add.s32 	%r39, %r39, 1;
	setp.ne.s32 	%p9, %r39, 0;
	@%p9 bra 	$L__BB0_13;
$L__BB0_14:
	ret;

}
	// .globl	_Z4elimPdiii
.visible .entry _Z4elimPdiii(
	.param .u64 .ptr .align 1 _Z4elimPdiii_param_0,
	.param .u32 _Z4elimPdiii_param_1,
	.param .u32 _Z4elimPdiii_param_2,
	.param .u32 _Z4elimPdiii_param_3
)
{
	.reg .pred 	%p<19>;
	.reg .b32 	%r<109>;
	.reg .b64 	%rd<19>;
	.reg .b64 	%fd<55>;

	ld.param.u64 	%rd5, [_Z4elimPdiii_param_0];
	ld.param.u32 	%r58, [_Z4elimPdiii_param_1];
	ld.param.u32 	%r59, [_Z4elimPdiii_param_2];
	ld.param.u32 	%r60, [_Z4elimPdiii_param_3];
	cvta.to.global.u64 	%rd1, %rd5;
	mov.u32 	%r1, %tid.x;
	setp.ne.s32 	%p1, %r1, 0;
	setp.ge.s32 	%p2, %r59, %r58;
	or.pred  	%p3, %p1, %p2;
	@%p3 bra 	$L__BB1_13;
	mul.lo.s32 	%r2, %r59, %r58;
	sub.s32 	%r3, %r58, %r59;
	and.b32  	%r4, %r3, 15;
	sub.s32 	%r61, %r59, %r58;
	setp.gt.u32 	%p4, %r61, -16;
	mov.u32 	%r95, %r59;
	@%p4 bra 	$L__BB1_4;
	and.b32  	%r62, %r3, -16;
	neg.s32 	%r93, %r62;
	add.s64 	%rd2, %rd1, 64;
	mad.lo.s32 	%r92, %r59, %r58, %r59;
	shl.b32 	%r63, %r59, 3;
	mov.u32 	%r64, pivot;
	add.s32 	%r65, %r63, %r64;
	add.s32 	%r91, %r65, 64;
	mov.u32 	%r95, %r59;
$L__BB1_3:
	.pragma "nounroll";
	mul.wide.s32 	%rd6, %r92, 8;
	add.s64 	%rd7, %rd2, %rd6;
	ld.global.f64 	%fd1, [%rd7+-64];
	st.shared.f64 	[%r91+-64], %fd1;
	ld.global.f64 	%fd2, [%rd7+-56];
	st.shared.f64 	[%r91+-56], %fd2;
	ld.global.f64 	%fd3, [%rd7+-48];
	st.shared.f64 	[%r91+-48], %fd3;
	ld.global.f64 	%fd4, [%rd7+-40];
	st.shared.f64 	[%r91+-40], %fd4;
	ld.global.f64 	%fd5, [%rd7+-32];
	st.shared.f64 	[%r91+-32], %fd5;
	ld.global.f64 	%fd6, [%rd7+-24];
	st.shared.f64 	[%r91+-24], %fd6;
	ld.global.f64 	%fd7, [%rd7+-16];
	st.shared.f64 	[%r91+-16], %fd7;
	ld.global.f64 	%fd8, [%rd7+-8];
	st.shared.f64 	[%r91+-8], %fd8;
	ld.global.f64 	%fd9, [%rd7];
	st.shared.f64 	[%r91], %fd9;
	ld.global.f64 	%fd10, [%rd7+8];
	st.shared.f64 	[%r91+8], %fd10;
	ld.global.f64 	%fd11, [%rd7+16];
	st.shared.f64 	[%r91+16], %fd11;
	ld.global.f64 	%fd12, [%rd7+24];
	st.shared.f64 	[%r91+24], %fd12;
	ld.global.f64 	%fd13, [%rd7+32];
	st.shared.f64 	[%r91+32], %fd13;
	ld.global.f64 	%fd14, [%rd7+40];
	st.shared.f64 	[%r91+40], %fd14;
	ld.global.f64 	%fd15, [%rd7+48];
	st.shared.f64 	[%r91+48], %fd15;
	ld.global.f64 	%fd16, [%rd7+56];
	st.shared.f64 	[%r91+56], %fd16;
	add.s32 	%r95, %r95, 16;
	add.s32 	%r93, %r93, 16;
	add.s32 	%r92, %r92, 16;
	add.s32 	%r91, %r91, 128;
	setp.ne.s32 	%p5, %r93, 0;
	@%p5 bra 	$L__BB1_3;
$L__BB1_4:
	setp.eq.s32 	%p6, %r4, 0;
	@%p6 bra 	$L__BB1_13;
	and.b32  	%r17, %r3, 7;
	setp.lt.u32 	%p7, %r4, 8;
	@%p7 bra 	$L__BB1_7;
	add.s32 	%r66, %r95, %r2;
	mul.wide.s32 	%rd8, %r66, 8;
	add.s64 	%rd9, %rd1, %rd8;
	ld.global.f64 	%fd17, [%rd9];
	shl.b32 	%r67, %r95, 3;
	mov.u32 	%r68, pivot;
	add.s32 	%r69, %r68, %r67;
	st.shared.f64 	[%r69], %fd17;
	ld.global.f64 	%fd18, [%rd9+8];
	st.shared.f64 	[%r69+8], %fd18;
	ld.global.f64 	%fd19, [%rd9+16];
	st.shared.f64 	[%r69+16], %fd19;
	ld.global.f64 	%fd20, [%rd9+24];
	st.shared.f64 	[%r69+24], %fd20;
	ld.global.f64 	%fd21, [%rd9+32];
	st.shared.f64 	[%r69+32], %fd21;
	ld.global.f64 	%fd22, [%rd9+40];
	st.shared.f64 	[%r69+40], %fd22;
	ld.global.f64 	%fd23, [%rd9+48];
	st.shared.f64 	[%r69+48], %fd23;
	ld.global.f64 	%fd24, [%rd9+56];
	st.shared.f64 	[%r69+56], %fd24;
	add.s32 	%r95, %r95, 8;
$L__BB1_7:
	setp.eq.s32 	%p8, %r17, 0;
	@%p8 bra 	$L__BB1_13;
	and.b32  	%r20, %r3, 3;
	setp.lt.u32 	%p9, %r17, 4;
	@%p9 bra 	$L__BB1_10;
	add.s32 	%r70, %r95, %r2;
	mul.wide.s32 	%rd10, %r70, 8;
	add.s64 	%rd11, %rd1, %rd10;
	ld.global.f64 	%fd25, [%rd11];
	shl.b32 	%r71, %r95, 3;
	mov.u32 	%r72, pivot;
	add.s32 	%r73, %r72, %r71;
	st.shared.f64 	[%r73], %fd25;
	ld.global.f64 	%fd26, [%rd11+8];
	st.shared.f64 	[%r73+8], %fd26;
	ld.global.f64 	%fd27, [%rd11+16];
	st.shared.f64 	[%r73+16], %fd27;
	ld.global.f64 	%fd28, [%rd11+24];
	st.shared.f64 	[%r73+24], %fd28;
	add.s32 	%r95, %r95, 4;
$L__BB1_10:
	setp.eq.s32 	%p10, %r20, 0;
	@%p10 bra 	$L__BB1_13;
	shl.b32 	%r74, %r95, 3;
	mov.u32 	%r75, pivot;
	add.s32 	%r100, %r75, %r74;
	add.s32 	%r99, %r95, %r2;
	neg.s32 	%r98, %r20;
$L__BB1_12:
	.pragma "nounroll";
	mul.wide.s32 	%rd12, %r99, 8;
	add.s64 	%rd13, %rd1, %rd12;
	ld.global.f64 	%fd29, [%rd13];
	st.shared.f64 	[%r100], %fd29;
	add.s32 	%r100, %r100, 8;
	add.s32 	%r99, %r99, 1;
	add.s32 	%r98, %r98, 1;
	setp.ne.s32 	%p11, %r98, 0;
	@%p11 bra 	$L__BB1_12;
$L__BB1_13:
	bar.sync 	0;
	mul.lo.s32 	%r76, %r59, %r58;
	mov.u32 	%r77, %ctaid.x;
	mad.lo.s32 	%r78, %r60, %r77, %r1;
	mul.lo.s32 	%r32, %r78, %r58;
	add.s32 	%r103, %r32, %r59;
	add.s32 	%r34, %r32, %r58;
	setp.le.s32 	%p12, %r32, %r76;
	add.s32 	%r104, %r103, 1;
	setp.ge.s32 	%p13, %r104, %r34;
	or.pred  	%p14, %p12, %p13;
	@%p14 bra 	$L__BB1_21;
	mul.wide.s32 	%rd14, %r103, 8;
	add.s64 	%rd3, %rd1, %rd14;
	not.b32 	%r80, %r59;
	add.s32 	%r81, %r58, %r80;
	add.s32 	%r36, %r58, -2;
	and.b32  	%r37, %r81, 3;
	setp.eq.s32 	%p15, %r37, 0;
	@%p15 bra 	$L__BB1_18;
	shl.b32 	%r82, %r59, 3;
	mov.u32 	%r83, pivot;
	add.s32 	%r84, %r82, %r83;
	add.s32 	%r102, %r84, 8;
	neg.s32 	%r101, %r37;
$L__BB1_16:
	.pragma "nounroll";
	mul.wide.s32 	%rd15, %r104, 8;
	add.s64 	%rd16, %rd1, %rd15;
	ld.global.f64 	%fd30, [%rd16];
	ld.global.f64 	%fd31, [%rd3];
	ld.shared.f64 	%fd32, [%r102];
	mul.f64 	%fd33, %fd31, %fd32;
	sub.f64 	%fd34, %fd30, %fd33;
	st.global.f64 	[%rd16], %fd34;
	add.s32 	%r104, %r104, 1;
	add.s32 	%r103, %r103, 1;
	add.s32 	%r102, %r102, 8;
	add.s32 	%r101, %r101, 1;
	setp.ne.s32 	%p16, %r101, 0;
	@%p16 bra 	$L__BB1_16;
	add.s32 	%r104, %r103, 1;
$L__BB1_18:
	sub.s32 	%r85, %r36, %r59;
	setp.lt.u32 	%p17, %r85, 3;
	@%p17 bra 	$L__BB1_21;
	sub.s32 	%r107, %r104, %r34;
	add.s64 	%rd4, %rd1, 16;
	shl.b32 	%r86, %r104, 3;
	shl.b32 	%r87, %r32, 3;
	sub.s32 	%r88, %r86, %r87;
	mov.u32 	%r89, pivot;
	add.s32 	%r90, %r88, %r89;
	add.s32 	%r106, %r90, 16;
$L__BB1_20:
	mul.wide.s32 	%rd17, %r104, 8;
	add.s64 	%rd18, %rd4, %rd17;
	ld.global.f64 	%fd35, [%rd18+-16];
	ld.global.f64 	%fd36, [%rd3];
	ld.shared.f64 	%fd37, [%r106+-16];
	mul.f64 	%fd38, %fd36, %fd37;
	sub.f64 	%fd39, %fd35, %fd38;
	st.global.f64 	[%rd18+-16], %fd39;
	ld.global.f64 	%fd40, [%rd18+-8];
	ld.global.f64 	%fd41, [%rd3];
	ld.shared.f64 	%fd42, [%r106+-8];
	mul.f64 	%fd43, %fd41, %fd42;
	sub.f64 	%fd44, %fd40, %fd43;
	st.global.f64 	[%rd18+-8], %fd44;
	ld.global.f64 	%fd45, [%rd18];
	ld.global.f64 	%fd46, [%rd3];
	ld.shared.f64 	%fd47, [%r106];
	mul.f64 	%fd48, %fd46, %fd47;
	sub.f64 	%fd49, %fd45, %fd48;
	st.global.f64 	[%rd18], %fd49;
	ld.global.f64 	%fd50, [%rd18+8];
	ld.global.f64 	%fd51, [%rd3];
	ld.shared.f64 	%fd52, [%r106+8];
	mul.f64 	%fd53, %fd51, %fd52;
	sub.f64 	%fd54, %fd50, %fd53;
	st.global.f64 	[%rd18+8], %fd54;
	add.s32 	%r104, %r104, 4;
	add.s32 	%r107, %r107, 4;
	add.s32 	%r106, %r106, 32;
	setp.ne.s32 	%p18, %r107, 0;
	@%p18 bra 	$L__BB1_20;
$L__BB1_21:
	ret;

}
	// .globl	_Z13choleskyScalePdii
.visible .entry _Z13choleskyScalePdii(
	.param .u64 .ptr .align 1 _Z13choleskyScalePdii_param_0,
	.param .u32 _Z13choleskyScalePdii_param_1,
	.param .u32 _Z13choleskyScalePdii_param_2
)
{
	.reg .pred 	%p<4>;
	.reg .b32 	%r<8>;
	.reg .b64 	%rd<5>;
	.reg .b64 	%fd<3>;

	ld.param.u64 	%rd1, [_Z13choleskyScalePdii_param_0];
	ld.param.u32 	%r1, [_Z13choleskyScalePdii_param_1];
	ld.param.u32 	%r2, [_Z13choleskyScalePdii_param_2];
	mov.u32 	%r3, %ctaid.x;
	mov.u32 	%r4, %ntid.x;
	mov.u32 	%r5, %tid.x;
	mad.lo.s32 	%r6, %r3, %r4, %r5;
	setp.ge.s32 	%p1, %r6, %r1;
	setp.ne.s32 	%p2, %r6, %r2;
	or.pred  	%p3, %p1, %p2;
	@%p3 bra 	$L__BB2_2;
	cvta.to.global.u64 	%rd2, %rd1;
	mad.lo.s32 	%r7, %r2, %r1, %r2;
	mul.wide.s32 	%rd3, %r7, 8;
	add.s64 	%rd4, %rd2, %rd3;
	ld.global.f64 	%fd1, [%rd4];
	sqrt.rn.f64 	%fd2, %fd1;
	st.global.f64 	[%rd4], %fd2;
$L__BB2_2:
	ret;

}
	// .globl	_Z12choleskyElimPdiii
.visible .entry _Z12choleskyElimPdiii(
	.param .u64 .ptr .align 1 _Z12choleskyElimPdiii_param_0,
	.param .u32 _Z12choleskyElimPdiii_param_1,
	.param .u32 _Z12choleskyElimPdiii_param_2,
	.param .u32 _Z12choleskyElimPdiii_param_3
)
{
	.reg .pred 	%p<14>;
	.reg .b32 	%r<54>;
	.reg .b64 	%rd<24>;
	.reg .b64 	%fd<116>;

	ld.param.u64 	%rd3, [_Z12choleskyElimPdiii_param_0];
	ld.param.u32 	%r30, [_Z12choleskyElimPdiii_param_1];
	ld.param.u32 	%r31, [_Z12choleskyElimPdiii_param_2];
	ld.param.u32 	%r32, [_Z12choleskyElimPdiii_param_3];
	cvta.to.global.u64 	%rd1, %rd3;
	mov.u32 	%r33, %ctaid.x;
	mov.u32 	%r34, %tid.x;
	mad.lo.s32 	%r1, %r32, %r33, %r34;
	mov.u32 	%r35, %ctaid.y;
	mov.u32 	%r36, %tid.y;
	mad.lo.s32 	%r2, %r32, %r35, %r36;
	max.s32 	%r37, %r1, %r2;
	setp.ge.s32 	%p1, %r37, %r30;
	@%p1 bra 	$L__BB3_16;
	setp.le.s32 	%p2, %r1, %r31;
	setp.lt.s32 	%p3, %r2, %r31;
	or.pred  	%p4, %p2, %p3;
	@%p4 bra 	$L__BB3_16;
	setp.lt.s32 	%p5, %r31, 1;
	mov.f64 	%fd115, 0d0000000000000000;
	@%p5 bra 	$L__BB3_15;
	mul.lo.s32 	%r3, %r1, %r30;
	mul.lo.s32 	%r4, %r2, %r30;
	and.b32  	%r5, %r31, 15;
	setp.lt.u32 	%p6, %r31, 16;
	mov.f64 	%fd115, 0d0000000000000000;
	mov.b32 	%r49, 0;
	@%p6 bra 	$L__BB3_6;
	and.b32  	%r49, %r31, 2147483632;
	neg.s32 	%r47, %r49;
	add.s64 	%rd2, %rd1, 64;
	mov.f64 	%fd115, 0d0000000000000000;
	mov.u32 	%r45, %r4;
	mov.u32 	%r46, %r3;
$L__BB3_5:
	.pragma "nounroll";
	mul.wide.s32 	%rd4, %r46, 8;
	add.s64 	%rd5, %rd2, %rd4;
	mul.wide.s32 	%rd6, %r45, 8;
	add.s64 	%rd7, %rd2, %rd6;
	ld.global.f64 	%fd18, [%rd5+-64];
	ld.global.f64 	%fd19, [%rd7+-64];
	fma.rn.f64 	%fd20, %fd18, %fd19, %fd115;
	ld.global.f64 	%fd21, [%rd5+-56];
	ld.global.f64 	%fd22, [%rd7+-56];
	fma.rn.f64 	%fd23, %fd21, %fd22, %fd20;
	ld.global.f64 	%fd24, [%rd5+-48];
	ld.global.f64 	%fd25, [%rd7+-48];
	fma.rn.f64 	%fd26, %fd24, %fd25, %fd23;
	ld.global.f64 	%fd27, [%rd5+-40];
	ld.global.f64 	%fd28, [%rd7+-40];
	fma.rn.f64 	%fd29, %fd27, %fd28, %fd26;
	ld.global.f64 	%fd30, [%rd5+-32];
	ld.global.f64 	%fd31, [%rd7+-32];
	fma.rn.f64 	%fd32, %fd30, %fd31, %fd29;
	ld.global.f64 	%fd33, [%rd5+-24];
	ld.global.f64 	%fd34, [%rd7+-24];
	fma.rn.f64 	%fd35, %fd33, %fd34, %fd32;
	ld.global.f64 	%fd36, [%rd5+-16];
	ld.global.f64 	%fd37, [%rd7+-16];
	fma.rn.f64 	%fd38, %fd36, %fd37, %fd35;
	ld.global.f64 	%fd39, [%rd5+-8];
	ld.global.f64 	%fd40, [%rd7+-8];
	fma.rn.f64 	%fd41, %fd39, %fd40, %fd38;
	ld.global.f64 	%fd42, [%rd5];
	ld.global.f64 	%fd43, [%rd7];
	fma.rn.f64 	%fd44, %fd42, %fd43, %fd41;
	ld.global.f64 	%fd45, [%rd5+8];
	ld.global.f64 	%fd46, [%rd7+8];
	fma.rn.f64 	%fd47, %fd45, %fd46, %fd44;
	ld.global.f64 	%fd48, [%rd5+16];
	ld.global.f64 	%fd49, [%rd7+16];
	fma.rn.f64 	%fd50, %fd48, %fd49, %fd47;
	ld.global.f64 	%fd51, [%rd5+24];
	ld.global.f64 	%fd52, [%rd7+24];
	fma.rn.f64 	%fd53, %fd51, %fd52, %fd50;
	ld.global.f64 	%fd54, [%rd5+32];
	ld.global.f64 	%fd55, [%rd7+32];
	fma.rn.f64 	%fd56, %fd54, %fd55, %fd53;
	ld.global.f64 	%fd57, [%rd5+40];
	ld.global.f64 	%fd58, [%rd7+40];
	fma.rn.f64 	%fd59, %fd57, %fd58, %fd56;
	ld.global.f64 	%fd60, [%rd5+48];
	ld.global.f64 	%fd61, [%rd7+48];
	fma.rn.f64 	%fd62, %fd60, %fd61, %fd59;
	ld.global.f64 	%fd63, [%rd5+56];
	ld.global.f64 	%fd64, [%rd7+56];
	fma.rn.f64 	%fd115, %fd63, %fd64, %fd62;
	add.s32 	%r47, %r47, 16;
	add.s32 	%r46, %r46, 16;
	add.s32 	%r45, %r45, 16;
	setp.ne.s32 	%p7, %r47, 0;
	@%p7 bra 	$L__BB3_5;
$L__BB3_6:
	setp.eq.s32 	%p8, %r5, 0;
	@%p8 bra 	$L__BB3_15;
	and.b32  	%r15, %r31, 7;
	setp.lt.u32 	%p9, %r5, 8;
	@%p9 bra 	$L__BB3_9;
	add.s32 	%r39, %r49, %r3;
	mul.wide.s32 	%rd8, %r39, 8;
	add.s64 	%rd9, %rd1, %rd8;
	ld.global.f64 	%fd66, [%rd9];
	add.s32 	%r40, %r49, %r4;
	mul.wide.s32 	%rd10, %r40, 8;
	add.s64 	%rd11, %rd1, %rd10;
	ld.global.f64 	%fd67, [%rd11];
	fma.rn.f64 	%fd68, %fd66, %fd67, %fd115;
	ld.global.f64 	%fd69, [%rd9+8];
	ld.global.f64 	%fd70, [%rd11+8];
	fma.rn.f64 	%fd71, %fd69, %fd70, %fd68;
	ld.global.f64 	%fd72, [%rd9+16];
	ld.global.f64 	%fd73, [%rd11+16];
	fma.rn.f64 	%fd74, %fd72, %fd73, %fd71;
	ld.global.f64 	%fd75, [%rd9+24];
	ld.global.f64 	%fd76, [%rd11+24];
	fma.rn.f64 	%fd77, %fd75, %fd76, %fd74;
	ld.global.f64 	%fd78, [%rd9+32];
	ld.global.f64 	%fd79, [%rd11+32];
	fma.rn.f64 	%fd80, %fd78, %fd79, %fd77;
	ld.global.f64 	%fd81, [%rd9+40];
	ld.global.f64 	%fd82, [%rd11+40];
	fma.rn.f64 	%fd83, %fd81, %fd82, %fd80;
	ld.global.f64 	%fd84, [%rd9+48];
	ld.global.f64 	%fd85, [%rd11+48];
	fma.rn.f64 	%fd86, %fd84, %fd85, %fd83;
	ld.global.f64 	%fd87, [%rd9+56];
	ld.global.f64 	%fd88, [%rd11+56];
	fma.rn.f64 	%fd115, %fd87, %fd88, %fd86;
	add.s32 	%r49, %r49, 8;
$L__BB3_9:
	setp.eq.s32 	%p10, %r15, 0;
	@%p10 bra 	$L__BB3_15;
	and.b32  	%r18, %r31, 3;
	setp.lt.u32 	%p11, %r15, 4;
	@%p11 bra 	$L__BB3_12;
	add.s32 	%r41, %r49, %r3;
	mul.wide.s32 	%rd12, %r41, 8;
	add.s64 	%rd13, %rd1, %rd12;
	ld.global.f64 	%fd90, [%rd13];
	add.s32 	%r42, %r49, %r4;
	mul.wide.s32 	%rd14, %r42, 8;
	add.s64 	%rd15, %rd1, %rd14;
	ld.global.f64 	%fd91, [%rd15];
	fma.rn.f64 	%fd92, %fd90, %fd91, %fd115;
	ld.global.f64 	%fd93, [%rd13+8];
	ld.global.f64 	%fd94, [%rd15+8];
	fma.rn.f64 	%fd95, %fd93, %fd94, %fd92;
	ld.global.f64 	%fd96, [%rd13+16];
	ld.global.f64 	%fd97, [%rd15+16];
	fma.rn.f64 	%fd98, %fd96, %fd97, %fd95;
	ld.global.f64 	%fd99, [%rd13+24];
	ld.global.f64 	%fd100, [%rd15+24];
	fma.rn.f64 	%fd115, %fd99, %fd100, %fd98;
	add.s32 	%r49, %r49, 4;
$L__BB3_12:
	setp.eq.s32 	%p12, %r18, 0;
	@%p12 bra 	$L__BB3_15;
	add.s32 	%r53, %r49, %r4;
	add.s32 	%r52, %r49, %r3;
	neg.s32 	%r51, %r18;
$L__BB3_14:
	.pragma "nounroll";
	mul.wide.s32 	%rd16, %r53, 8;
	add.s64 	%rd17, %rd1, %rd16;
	mul.wide.s32 	%rd18, %r52, 8;
	add.s64 	%rd19, %rd1, %rd18;
	ld.global.f64 	%fd101, [%rd19];
	ld.global.f64 	%fd102, [%rd17];
	fma.rn.f64 	%fd115, %fd101, %fd102, %fd115;
	add.s32 	%r53, %r53, 1;
	add.s32 	%r52, %r52, 1;
	add.s32 	%r51, %r51, 1;
	setp.ne.s32 	%p13, %r51, 0;
	@%p13 bra 	$L__BB3_14;
$L__BB3_15:
	mad.lo.s32 	%r43, %r1, %r30, %r2;
	mul.wide.s32 	%rd20, %r43, 8;
	add.s64 	%rd21, %rd1, %rd20;
	ld.global.f64 	%fd103, [%rd21];
	sub.f64 	%fd104, %fd103, %fd115;
	mad.lo.s32 	%r44, %r31, %r30, %r31;
	mul.wide.s32 	%rd22, %r44, 8;
	add.s64 	%rd23, %rd1, %rd22;
	ld.global.f64 	%fd105, [%rd23];
	div.rn.f64 	%fd106, %fd104, %fd105;
	st.global.f64 	[%rd21], %fd106;
$L__BB3_16:
	ret;

}


// ===== COMPILED SASS (sm_100) =====

	.target	sm_100

	.elftype	@"ET_EXEC"


//--------------------- .note.nv.tkinfo           --------------------------
	.section	.note.nv.tkinfo,"",@"SHT_NOTE"
	.sectionflags	@"SHF_NOTE_NV_TKINFO"
	.tkinfo
        /*0018*/ 	.word	0x00000002
        /*0030*/ 	.string	""
        /*0030*/ 	.string	"ptxas"
        /*0030*/ 	.string	"Cuda compilation tools, release 13.0, V13.0.88"
        /*0030*/ 	.string	"Build cuda_13.0.r13.0/compiler.36424714_0"
        /*0030*/ 	.string	"-arch sm_100 -m 64 "



//--------------------- .note.nv.cuinfo           --------------------------
	.section	.note.nv.cuinfo,"",@"SHT_NOTE"
	.sectionflags	@"SHF_NOTE_NV_CUINFO"
        /*0018*/ 	.short	0x0002
        /*001a*/ 	.short	0x0064
        /*001c*/ 	.short	0x0082
	.zero		2


//--------------------- .nv.info                  --------------------------
	.section	.nv.info,"",@"SHT_CUDA_INFO"
	.align	4


	//----- nvinfo : EIATTR_REGCOUNT
	.align		4
        /*0000*/ 	.byte	0x04, 0x2f
        /*0002*/ 	.short	(.L_1 - .L_0)
	.align		4
.L_0:
        /*0004*/ 	.word	index@(_Z10scaleIndexPdii)
        /*0008*/ 	.word	0x00000021


	//----- nvinfo : EIATTR_FRAME_SIZE
	.align		4
.L_1:
        /*000c*/ 	.byte	0x04, 0x11
        /*000e*/ 	.short	(.L_3 - .L_2)
	.align		4
.L_2:
        /*0010*/ 	.word	index@($__internal_2_$__cuda_sm20_div_rn_f64_full)
        /*0014*/ 	.word	0x00000000


	//----- nvinfo : EIATTR_FRAME_SIZE
	.align		4
.L_3:
        /*0018*/ 	.byte	0x04, 0x11
        /*001a*/ 	.short	(.L_5 - .L_4)
	.align		4
.L_4:
        /*001c*/ 	.word	index@(_Z10scaleIndexPdii)
        /*0020*/ 	.word	0x00000000


	//----- nvinfo : EIATTR_REGCOUNT
	.align		4
.L_5:
        /*0024*/ 	.byte	0x04, 0x2f
        /*0026*/ 	.short	(.L_7 - .L_6)
	.align		4
.L_6:
        /*0028*/ 	.word	index@(_Z4elimPdiii)
        /*002c*/ 	.word	0x00000020


	//----- nvinfo : EIATTR_FRAME_SIZE
	.align		4
.L_7:
        /*0030*/ 	.byte	0x04, 0x11
        /*0032*/ 	.short	(.L_9 - .L_8)
	.align		4
.L_8:
        /*0034*/ 	.word	index@(_Z4elimPdiii)
        /*0038*/ 	.word	0x00000000


	//----- nvinfo : EIATTR_REGCOUNT
	.align		4
.L_9:
        /*003c*/ 	.byte	0x04, 0x2f
        /*003e*/ 	.short	(.L_11 - .L_10)
	.align		4
.L_10:
        /*0040*/ 	.word	index@(_Z13choleskyScalePdii)
        /*0044*/ 	.word	0x00000014


	//----- nvinfo : EIATTR_FRAME_SIZE
	.align		4
.L_11:
        /*0048*/ 	.byte	0x04, 0x11
        /*004a*/ 	.short	(.L_13 - .L_12)
	.align		4
.L_12:
        /*004c*/ 	.word	index@($__internal_1_$__cuda_sm20_dsqrt_rn_f64_mediumpath_v1)
        /*0050*/ 	.word	0x00000000


	//----- nvinfo : EIATTR_FRAME_SIZE
	.align		4
.L_13:
        /*0054*/ 	.byte	0x04, 0x11
        /*0056*/ 	.short	(.L_15 - .L_14)
	.align		4
.L_14:
        /*0058*/ 	.word	index@(_Z13choleskyScalePdii)
        /*005c*/ 	.word	0x00000000


	//----- nvinfo : EIATTR_REGCOUNT
	.align		4
.L_15:
        /*0060*/ 	.byte	0x04, 0x2f
        /*0062*/ 	.short	(.L_17 - .L_16)
	.align		4
.L_16:
        /*0064*/ 	.word	index@(_Z12choleskyElimPdiii)
        /*0068*/ 	.word	0x00000020


	//----- nvinfo : EIATTR_FRAME_SIZE
	.align		4
.L_17:
        /*006c*/ 	.byte	0x04, 0x11
        /*006e*/ 	.short	(.L_19 - .L_18)
	.align		4
.L_18:
        /*0070*/ 	.word	index@($__internal_0_$__cuda_sm20_div_rn_f64_full)
        /*0074*/ 	.word	0x00000000


	//----- nvinfo : EIATTR_FRAME_SIZE
	.align		4
.L_19:
        /*0078*/ 	.byte	0x04, 0x11
        /*007a*/ 	.short	(.L_21 - .L_20)
	.align		4
.L_20:
        /*007c*/ 	.word	index@(_Z12choleskyElimPdiii)
        /*0080*/ 	.word	0x00000000


	//----- nvinfo : EIATTR_MIN_STACK_SIZE
	.align		4
.L_21:
        /*0084*/ 	.byte	0x04, 0x12
        /*0086*/ 	.short	(.L_23 - .L_22)
	.align		4
.L_22:
        /*0088*/ 	.word	index@(_Z12choleskyElimPdiii)
        /*008c*/ 	.word	0x00000000


	//----- nvinfo : EIATTR_MIN_STACK_SIZE
	.align		4
.L_23:
        /*0090*/ 	.byte	0x04, 0x12
        /*0092*/ 	.short	(.L_25 - .L_24)
	.align		4
.L_24:
        /*0094*/ 	.word	index@(_Z13choleskyScalePdii)
        /*0098*/ 	.word	0x00000000


	//----- nvinfo : EIATTR_MIN_STACK_SIZE
	.align		4
.L_25:
        /*009c*/ 	.byte	0x04, 0x12
        /*009e*/ 	.short	(.L_27 - .L_26)
	.align		4
.L_26:
        /*00a0*/ 	.word	index@(_Z4elimPdiii)
        /*00a4*/ 	.word	0x00000000


	//----- nvinfo : EIATTR_MIN_STACK_SIZE
	.align		4
.L_27:
        /*00a8*/ 	.byte	0x04, 0x12
        /*00aa*/ 	.short	(.L_29 - .L_28)
	.align		4
.L_28:
        /*00ac*/ 	.word	index@(_Z10scaleIndexPdii)
        /*00b0*/ 	.word	0x00000000
.L_29:


//--------------------- .nv.compat                --------------------------
	.section	.nv.compat,"",@"SHT_CUDA_COMPAT_INFO"
	.align	4
        /*0000*/ 	.byte	0x02, 0x09, 0x00, 0x00, 0x02, 0x02, 0x01, 0x00, 0x02, 0x05, 0x05, 0x00, 0x03, 0x07, 0x01, 0x01
        /*0010*/ 	.byte	0x02, 0x03, 0x00, 0x00, 0x02, 0x06, 0x01, 0x00, 0x04, 0x0b, 0x08, 0x00, 0x01, 0x00, 0x00, 0x00
        /*0020*/ 	.byte	0x00, 0x00, 0x00, 0x00


//--------------------- .nv.info._Z12choleskyElimPdiii --------------------------
	.section	.nv.info._Z12choleskyElimPdiii,"",@"SHT_CUDA_INFO"
	.sectionflags	@""
	.align	4


	//----- nvinfo : EIATTR_CUDA_API_VERSION
	.align		4
        /*0000*/ 	.byte	0x04, 0x37
        /*0002*/ 	.short	(.L_31 - .L_30)
.L_30:
        /*0004*/ 	.word	0x00000082


	//----- nvinfo : EIATTR_KPARAM_INFO
	.align		4
.L_31:
        /*0008*/ 	.byte	0x04, 0x17
        /*000a*/ 	.short	(.L_33 - .L_32)
.L_32:
        /*000c*/ 	.word	0x00000000
        /*0010*/ 	.short	0x0003
        /*0012*/ 	.short	0x0010
        /*0014*/ 	.byte	0x00, 0xf0, 0x11, 0x00


	//----- nvinfo : EIATTR_KPARAM_INFO
	.align		4
.L_33:
        /*0018*/ 	.byte	0x04, 0x17
        /*001a*/ 	.short	(.L_35 - .L_34)
.L_34:
        /*001c*/ 	.word	0x00000000
        /*0020*/ 	.short	0x0002
        /*0022*/ 	.short	0x000c
        /*0024*/ 	.byte	0x00, 0xf0, 0x11, 0x00


	//----- nvinfo : EIATTR_KPARAM_INFO
	.align		4
.L_35:
        /*0028*/ 	.byte	0x04, 0x17
        /*002a*/ 	.short	(.L_37 - .L_36)
.L_36:
        /*002c*/ 	.word	0x00000000
        /*0030*/ 	.short	0x0001
        /*0032*/ 	.short	0x0008
        /*0034*/ 	.byte	0x00, 0xf0, 0x11, 0x00


	//----- nvinfo : EIATTR_KPARAM_INFO
	.align		4
.L_37:
        /*0038*/ 	.byte	0x04, 0x17
        /*003a*/ 	.short	(.L_39 - .L_38)
.L_38:
        /*003c*/ 	.word	0x00000000
        /*0040*/ 	.short	0x0000
        /*0042*/ 	.short	0x0000
        /*0044*/ 	.byte	0x00, 0xf5, 0x21, 0x00


	//----- nvinfo : EIATTR_SPARSE_MMA_MASK
	.align		4
.L_39:
        /*0048*/ 	.byte	0x03, 0x50
        /*004a*/ 	.short	0x0000


	//----- nvinfo : EIATTR_MAXREG_COUNT
	.align		4
        /*004c*/ 	.byte	0x03, 0x1b
        /*004e*/ 	.short	0x00ff


	//----- nvinfo : EIATTR_MERCURY_ISA_VERSION
	.align		4
        /*0050*/ 	.byte	0x03, 0x5f
        /*0052*/ 	.short	0x0101


	//----- nvinfo : EIATTR_VRC_CTA_INIT_COUNT
	.align		4
        /*0054*/ 	.byte	0x02, 0x4a
	.zero		1
	.zero		1


	//----- nvinfo : EIATTR_EXIT_INSTR_OFFSETS
	.align		4
        /*0058*/ 	.byte	0x04, 0x1c
        /*005a*/ 	.short	(.L_41 - .L_40)


	//   ....[0]....
.L_40:
        /*005c*/ 	.word	0x000000b0


	//   ....[1]....
        /*0060*/ 	.word	0x000000f0


	//   ....[2]....
        /*0064*/ 	.word	0x00000c30


	//----- nvinfo : EIATTR_CRS_STACK_SIZE
	.align		4
.L_41:
        /*0068*/ 	.byte	0x04, 0x1e
        /*006a*/ 	.short	(.L_43 - .L_42)
.L_42:
        /*006c*/ 	.word	0x00000000


	//----- nvinfo : EIATTR_CBANK_PARAM_SIZE
	.align		4
.L_43:
        /*0070*/ 	.byte	0x03, 0x19
        /*0072*/ 	.short	0x0014


	//----- nvinfo : EIATTR_PARAM_CBANK
	.align		4
        /*0074*/ 	.byte	0x04, 0x0a
        /*0076*/ 	.short	(.L_45 - .L_44)
	.align		4
.L_44:
        /*0078*/ 	.word	index@(.nv.constant0._Z12choleskyElimPdiii)
        /*007c*/ 	.short	0x0380
        /*007e*/ 	.short	0x0014


	//----- nvinfo : EIATTR_SW_WAR
	.align		4
.L_45:
        /*0080*/ 	.byte	0x04, 0x36
        /*0082*/ 	.short	(.L_47 - .L_46)
.L_46:
        /*0084*/ 	.word	0x00000008
.L_47:


//--------------------- .nv.info._Z13choleskyScalePdii --------------------------
	.section	.nv.info._Z13choleskyScalePdii,"",@"SHT_CUDA_INFO"
	.sectionflags	@""
	.align	4


	//----- nvinfo : EIATTR_CUDA_API_VERSION
	.align		4
        /*0000*/ 	.byte	0x04, 0x37
        /*0002*/ 	.short	(.L_49 - .L_48)
.L_48:
        /*0004*/ 	.word	0x00000082


	//----- nvinfo : EIATTR_KPARAM_INFO
	.align		4
.L_49:
        /*0008*/ 	.byte	0x04, 0x17
        /*000a*/ 	.short	(.L_51 - .L_50)
.L_50:
        /*000c*/ 	.word	0x00000000
        /*0010*/ 	.short	0x0002
        /*0012*/ 	.short	0x000c
        /*0014*/ 	.byte	0x00, 0xf0, 0x11, 0x00


	//----- nvinfo : EIATTR_KPARAM_INFO
	.align		4
.L_51:
        /*0018*/ 	.byte	0x04, 0x17
        /*001a*/ 	.short	(.L_53 - .L_52)
.L_52:
        /*001c*/ 	.word	0x00000000
        /*0020*/ 	.short	0x0001
        /*0022*/ 	.short	0x0008
        /*0024*/ 	.byte	0x00, 0xf0, 0x11, 0x00


	//----- nvinfo : EIATTR_KPARAM_INFO
	.align		4
.L_53:
        /*0028*/ 	.byte	0x04, 0x17
        /*002a*/ 	.short	(.L_55 - .L_54)
.L_54:
        /*002c*/ 	.word	0x00000000
        /*0030*/ 	.short	0x0000
        /*0032*/ 	.short	0x0000
        /*0034*/ 	.byte	0x00, 0xf5, 0x21, 0x00


	//----- nvinfo : EIATTR_SPARSE_MMA_MASK
	.align		4
.L_55:
        /*0038*/ 	.byte	0x03, 0x50
        /*003a*/ 	.short	0x0000


	//----- nvinfo : EIATTR_MAXREG_COUNT
	.align		4
        /*003c*/ 	.byte	0x03, 0x1b
        /*003e*/ 	.short	0x00ff


	//----- nvinfo : EIATTR_MERCURY_ISA_VERSION
	.align		4
        /*0040*/ 	.byte	0x03, 0x5f
        /*0042*/ 	.short	0x0101


	//----- nvinfo : EIATTR_VRC_CTA_INIT_COUNT
	.align		4
        /*0044*/ 	.byte	0x02, 0x4a
	.zero		1
	.zero		1


	//----- nvinfo : EIATTR_EXIT_INSTR_OFFSETS
	.align		4
        /*0048*/ 	.byte	0x04, 0x1c
        /*004a*/ 	.short	(.L_57 - .L_56)


	//   ....[0]....
.L_56:
        /*004c*/ 	.word	0x00000080


	//   ....[1]....
        /*0050*/ 	.word	0x00000210


	//----- nvinfo : EIATTR_CRS_STACK_SIZE
	.align		4
.L_57:
        /*0054*/ 	.byte	0x04, 0x1e
        /*0056*/ 	.short	(.L_59 - .L_58)
.L_58:
        /*0058*/ 	.word	0x00000000


	//----- nvinfo : EIATTR_CBANK_PARAM_SIZE
	.align		4
.L_59:
        /*005c*/ 	.byte	0x03, 0x19
        /*005e*/ 	.short	0x0010


	//----- nvinfo : EIATTR_PARAM_CBANK
	.align		4
        /*0060*/ 	.byte	0x04, 0x0a
        /*0062*/ 	.short	(.L_61 - .L_60)
	.align		4
.L_60:
        /*0064*/ 	.word	index@(.nv.constant0._Z13choleskyScalePdii)
        /*0068*/ 	.short	0x0380
        /*006a*/ 	.short	0x0010


	//----- nvinfo : EIATTR_SW_WAR
	.align		4
.L_61:
        /*006c*/ 	.byte	0x04, 0x36
        /*006e*/ 	.short	(.L_63 - .L_62)
.L_62:
        /*0070*/ 	.word	0x00000008
.L_63:


//--------------------- .nv.info._Z4elimPdiii     --------------------------
	.section	.nv.info._Z4elimPdiii,"",@"SHT_CUDA_INFO"
	.sectionflags	@""
	.align	4


	//----- nvinfo : EIATTR_CUDA_API_VERSION
	.align		4
        /*0000*/ 	.byte	0x04, 0x37
        /*0002*/ 	.short	(.L_65 - .L_64)
.L_64:
        /*0004*/ 	.word	0x00000082


	//----- nvinfo : EIATTR_KPARAM_INFO
	.align		4
.L_65:
        /*0008*/ 	.byte	0x04, 0x17
        /*000a*/ 	.short	(.L_67 - .L_66)
.L_66:
        /*000c*/ 	.word	0x00000000
        /*0010*/ 	.short	0x0003
        /*0012*/ 	.short	0x0010
        /*0014*/ 	.byte	0x00, 0xf0, 0x11, 0x00


	//----- nvinfo : EIATTR_KPARAM_INFO
	.align		4
.L_67:
        /*0018*/ 	.byte	0x04, 0x17
        /*001a*/ 	.short	(.L_69 - .L_68)
.L_68:
        /*001c*/ 	.word	0x00000000
        /*0020*/ 	.short	0x0002
        /*0022*/ 	.short	0x000c
        /*0024*/ 	.byte	0x00, 0xf0, 0x11, 0x00


	//----- nvinfo : EIATTR_KPARAM_INFO
	.align		4
.L_69:
        /*0028*/ 	.byte	0x04, 0x17
        /*002a*/ 	.short	(.L_71 - .L_70)
.L_70:
        /*002c*/ 	.word	0x00000000
        /*0030*/ 	.short	0x0001
        /*0032*/ 	.short	0x0008
        /*0034*/ 	.byte	0x00, 0xf0, 0x11, 0x00


	//----- nvinfo : EIATTR_KPARAM_INFO
	.align		4
.L_71:
        /*0038*/ 	.byte	0x04, 0x17
        /*003a*/ 	.short	(.L_73 - .L_72)
.L_72:
        /*003c*/ 	.word	0x00000000
        /*0040*/ 	.short	0x0000
        /*0042*/ 	.short	0x0000
        /*0044*/ 	.byte	0x00, 0xf5, 0x21, 0x00


	//----- nvinfo : EIATTR_SPARSE_MMA_MASK
	.align		4
.L_73:
        /*0048*/ 	.byte	0x03, 0x50
        /*004a*/ 	.short	0x0000


	//----- nvinfo : EIATTR_MAXREG_COUNT
	.align		4
        /*004c*/ 	.byte	0x03, 0x1b
        /*004e*/ 	.short	0x00ff


	//----- nvinfo : EIATTR_NUM_BARRIERS
	.align		4
        /*0050*/ 	.byte	0x02, 0x4c
        /*0052*/ 	.byte	0x01
	.zero		1


	//----- nvinfo : EIATTR_MERCURY_ISA_VERSION
	.align		4
        /*0054*/ 	.byte	0x03, 0x5f
        /*0056*/ 	.short	0x0101


	//----- nvinfo : EIATTR_VRC_CTA_INIT_COUNT
	.align		4
        /*0058*/ 	.byte	0x02, 0x4a
	.zero		1
	.zero		1


	//----- nvinfo : EIATTR_EXIT_INSTR_OFFSETS
	.align		4
        /*005c*/ 	.byte	0x04, 0x1c
        /*005e*/ 	.short	(.L_75 - .L_74)


	//   ....[0]....
.L_74:
        /*0060*/ 	.word	0x00000910


	//   ....[1]....
        /*0064*/ 	.word	0x00000af0


	//   ....[2]....
        /*0068*/ 	.word	0x00001570


	//   ....[3]....
        /*006c*/ 	.word	0x00001730


	//----- nvinfo : EIATTR_CRS_STACK_SIZE
	.align		4
.L_75:
        /*0070*/ 	.byte	0x04, 0x1e
        /*0072*/ 	.short	(.L_77 - .L_76)
.L_76:
        /*0074*/ 	.word	0x00000000


	//----- nvinfo : EIATTR_CBANK_PARAM_SIZE
	.align		4
.L_77:
        /*0078*/ 	.byte	0x03, 0x19
        /*007a*/ 	.short	0x0014


	//----- nvinfo : EIATTR_PARAM_CBANK
	.align		4
        /*007c*/ 	.byte	0x04, 0x0a
        /*007e*/ 	.short	(.L_79 - .L_78)
	.align		4
.L_78:
        /*0080*/ 	.word	index@(.nv.constant0._Z4elimPdiii)
        /*0084*/ 	.short	0x0380
        /*0086*/ 	.short	0x0014


	//----- nvinfo : EIATTR_SW_WAR
	.align		4
.L_79:
        /*0088*/ 	.byte	0x04, 0x36
        /*008a*/ 	.short	(.L_81 - .L_80)
.L_80:
        /*008c*/ 	.word	0x00000008
.L_81:


//--------------------- .nv.info._Z10scaleIndexPdii --------------------------
	.section	.nv.info._Z10scaleIndexPdii,"",@"SHT_CUDA_INFO"
	.sectionflags	@""
	.align	4


	//----- nvinfo : EIATTR_CUDA_API_VERSION
	.align		4
        /*0000*/ 	.byte	0x04, 0x37
        /*0002*/ 	.short	(.L_83 - .L_82)
.L_82:
        /*0004*/ 	.word	0x00000082


	//----- nvinfo : EIATTR_KPARAM_INFO
	.align		4
.L_83:
        /*0008*/ 	.byte	0x04, 0x17
        /*000a*/ 	.short	(.L_85 - .L_84)
.L_84:
        /*000c*/ 	.word	0x00000000
        /*0010*/ 	.short	0x0002
        /*0012*/ 	.short	0x000c
        /*0014*/ 	.byte	0x00, 0xf0, 0x11, 0x00


	//----- nvinfo : EIATTR_KPARAM_INFO
	.align		4
.L_85:
        /*0018*/ 	.byte	0x04, 0x17
        /*001a*/ 	.short	(.L_87 - .L_86)
.L_86:
        /*001c*/ 	.word	0x00000000
        /*0020*/ 	.short	0x0001
        /*0022*/ 	.short	0x0008
        /*0024*/ 	.byte	0x00, 0xf0, 0x11, 0x00


	//----- nvinfo : EIATTR_KPARAM_INFO
	.align		4
.L_87:
        /*0028*/ 	.byte	0x04, 0x17
        /*002a*/ 	.short	(.L_89 - .L_88)
.L_88:
        /*002c*/ 	.word	0x00000000
        /*0030*/ 	.short	0x0000
        /*0032*/ 	.short	0x0000
        /*0034*/ 	.byte	0x00, 0xf5, 0x21, 0x00


	//----- nvinfo : EIATTR_SPARSE_MMA_MASK
	.align		4
.L_89:
        /*0038*/ 	.byte	0x03, 0x50
        /*003a*/ 	.short	0x0000


	//----- nvinfo : EIATTR_MAXREG_COUNT
	.align		4
        /*003c*/ 	.byte	0x03, 0x1b
        /*003e*/ 	.short	0x00ff


	//----- nvinfo : EIATTR_MERCURY_ISA_VERSION
	.align		4
        /*0040*/ 	.byte	0x03, 0x5f
        /*0042*/ 	.short	0x0101


	//----- nvinfo : EIATTR_VRC_CTA_INIT_COUNT
	.align		4
        /*0044*/ 	.byte	0x02, 0x4a
	.zero		1
	.zero		1


	//----- nvinfo : EIATTR_EXIT_INSTR_OFFSETS
	.align		4
        /*0048*/ 	.byte	0x04, 0x1c
        /*004a*/ 	.short	(.L_91 - .L_90)


	//   ....[0]....
.L_90:
        /*004c*/ 	.word	0x00000060


	//   ....[1]....
        /*0050*/ 	.word	0x000016d0


	//   ....[2]....
        /*0054*/ 	.word	0x000021d0


	//   ....[3]....
        /*0058*/ 	.word	0x00002790


	//   ....[4]....
        /*005c*/ 	.word	0x00002960


	//----- nvinfo : EIATTR_CRS_STACK_SIZE
	.align		4
.L_91:
        /*0060*/ 	.byte	0x04, 0x1e
        /*0062*/ 	.short	(.L_93 - .L_92)
.L_92:
        /*0064*/ 	.word	0x00000000


	//----- nvinfo : EIATTR_CBANK_PARAM_SIZE
	.align		4
.L_93:
        /*0068*/ 	.byte	0x03, 0x19
        /*006a*/ 	.short	0x0010


	//----- nvinfo : EIATTR_PARAM_CBANK
	.align		4
        /*006c*/ 	.byte	0x04, 0x0a
        /*006e*/ 	.short	(.L_95 - .L_94)
	.align		4
.L_94:
        /*0070*/ 	.word	index@(.nv.constant0._Z10scaleIndexPdii)
        /*0074*/ 	.short	0x0380
        /*0076*/ 	.short	0x0010


	//----- nvinfo : EIATTR_SW_WAR
	.align		4
.L_95:
        /*0078*/ 	.byte	0x04, 0x36
        /*007a*/ 	.short	(.L_97 - .L_96)
.L_96:
        /*007c*/ 	.word	0x00000008
.L_97:


//--------------------- .nv.callgraph             --------------------------
	.section	.nv.callgraph,"",@"SHT_CUDA_CALLGRAPH"
	.align	4
	.sectionentsize	8
	.align		4
        /*0000*/ 	.word	0x00000000
	.align		4
        /*0004*/ 	.word	0xffffffff
	.align		4
        /*0008*/ 	.word	0x00000000
	.align		4
        /*000c*/ 	.word	0xfffffffe
	.align		4
        /*0010*/ 	.word	0x00000000
	.align		4
        /*0014*/ 	.word	0xfffffffd
	.align		4
        /*0018*/ 	.word	0x00000000
	.align		4
        /*001c*/ 	.word	0xfffffffc


//--------------------- .text._Z12choleskyElimPdiii --------------------------
	.section	.text._Z12choleskyElimPdiii,"ax",@progbits
	.align	128
        .global         _Z12choleskyElimPdiii
        .type           _Z12choleskyElimPdiii,@function
        .size           _Z12choleskyElimPdiii,(.L_x_76 - _Z12choleskyElimPdiii)
        .other          _Z12choleskyElimPdiii,@"STO_CUDA_ENTRY STV_DEFAULT"
_Z12choleskyElimPdiii:
.text._Z12choleskyElimPdiii:
[----:B------:R-:W-:Y:S01]  /*0000*/  LDC R1, c[0x0][0x37c] ;  /* 0x0000df00ff017b82 */ /* 0x000fe20000000800 */
[----:B------:R-:W0:Y:S07]  /*0010*/  S2R R0, SR_TID.X ;  /* 0x0000000000007919 */ /* 0x000e2e0000002100 */
[----:B------:R-:W0:Y:S01]  /*0020*/  S2UR UR4, SR_CTAID.X ;  /* 0x00000000000479c3 */ /* 0x000e220000002500 */
[----:B------:R-:W1:Y:S01]  /*0030*/  LDCU UR8, c[0x0][0x388] ;  /* 0x00007100ff0877ac */ /* 0x000e620008000800 */
[----:B------:R-:W2:Y:S06]  /*0040*/  S2R R3, SR_TID.Y ;  /* 0x0000000000037919 */ /* 0x000eac0000002200 */
[----:B------:R-:W0:Y:S08]  /*0050*/  LDC R2, c[0x0][0x390] ;  /* 0x0000e400ff027b82 */ /* 0x000e300000000800 */
[----:B------:R-:W2:Y:S01]  /*0060*/  S2UR UR5, SR_CTAID.Y ;  /* 0x00000000000579c3 */ /* 0x000ea20000002600 */
[----:B0-----:R-:W-:-:S02]  /*0070*/  IMAD R0, R2, UR4, R0 ;  /* 0x0000000402007c24 */ /* 0x001fc4000f8e0200 */
[----:B--2---:R-:W-:-:S05]  /*0080*/  IMAD R3, R2, UR5, R3 ;  /* 0x0000000502037c24 */ /* 0x004fca000f8e0203 */
[----:B------:R-:W-:-:S04]  /*0090*/  VIMNMX R2, PT, PT, R0, R3, !PT ;  /* 0x0000000300027248 */ /* 0x000fc80007fe0100 */
[----:B-1----:R-:W-:-:S13]  /*00a0*/  ISETP.GE.AND P0, PT, R2, UR8, PT ;  /* 0x0000000802007c0c */ /* 0x002fda000bf06270 */
[----:B------:R-:W-:Y:S05]  /*00b0*/  @P0 EXIT ;  /* 0x000000000000094d */ /* 0x000fea0003800000 */
[----:B------:R-:W0:Y:S02]  /*00c0*/  LDC R2, c[0x0][0x38c] ;  /* 0x0000e300ff027b82 */ /* 0x000e240000000800 */
[----:B0-----:R-:W-:-:S04]  /*00d0*/  ISETP.GE.AND P0, PT, R3, R2, PT ;  /* 0x000000020300720c */ /* 0x001fc80003f06270 */
[----:B------:R-:W-:-:S13]  /*00e0*/  ISETP.LE.OR P0, PT, R0, R2, !P0 ;  /* 0x000000020000720c */ /* 0x000fda0004703670 */
[----:B------:R-:W-:Y:S05]  /*00f0*/  @P0 EXIT ;  /* 0x000000000000094d */ /* 0x000fea0003800000 */
[----:B------:R-:W-:Y:S01]  /*0100*/  ISETP.GE.AND P0, PT, R2, 0x1, PT ;  /* 0x000000010200780c */ /* 0x000fe20003f06270 */
[----:B------:R-:W0:Y:S01]  /*0110*/  LDCU.64 UR6, c[0x0][0x358] ;  /* 0x00006b00ff0677ac */ /* 0x000e220008000a00 */
[----:B------:R-:W-:-:S11]  /*0120*/  CS2R R24, SRZ ;  /* 0x0000000000187805 */ /* 0x000fd6000001ff00 */
[----:B------:R-:W-:Y:S05]  /*0130*/  @!P0 BRA `(.L_x_0) ;  /* 0x0000000800488947 */ /* 0x000fea0003800000 */
[----:B------:R-:W-:Y:S01]  /*0140*/  ISETP.GE.U32.AND P0, PT, R2, 0x10, PT ;  /* 0x000000100200780c */ /* 0x000fe20003f06070 */
[----:B------:R-:W-:Y:S01]  /*0150*/  IMAD R6, R0, UR8, RZ ;  /* 0x0000000800067c24 */ /* 0x000fe2000f8e02ff */
[----:B------:R-:W-:Y:S01]  /*0160*/  LOP3.LUT R5, R2, 0xf, RZ, 0xc0, !PT ;  /* 0x0000000f02057812 */ /* 0x000fe200078ec0ff */
[----:B------:R-:W-:Y:S01]  /*0170*/  IMAD R7, R3, UR8, RZ ;  /* 0x0000000803077c24 */ /* 0x000fe2000f8e02ff */
[----:B------:R-:W-:Y:S01]  /*0180*/  CS2R R24, SRZ ;  /* 0x0000000000187805 */ /* 0x000fe2000001ff00 */
[----:B------:R-:W-:Y:S01]  /*0190*/  IMAD.MOV.U32 R26, RZ, RZ, RZ ;  /* 0x000000ffff1a7224 */ /* 0x000fe200078e00ff */
[----:B------:R-:W-:-:S07]  /*01a0*/  ISETP.NE.AND P1, PT, R5, RZ, PT ;  /* 0x000000ff0500720c */ /* 0x000fce0003f25270 */
[----:B------:R-:W-:Y:S06]  /*01b0*/  @!P0 BRA `(.L_x_1) ;  /* 0x0000000400048947 */ /* 0x000fec0003800000 */
[----:B------:R-:W1:Y:S01]  /*01c0*/  LDCU.64 UR4, c[0x0][0x380] ;  /* 0x00007000ff0477ac */ /* 0x000e620008000a00 */
[----:B------:R-:W-:Y:S01]  /*01d0*/  LOP3.LUT R26, R2, 0x7ffffff0, RZ, 0xc0, !PT ;  /* 0x7ffffff0021a7812 */ /* 0x000fe200078ec0ff */
[----:B------:R-:W-:Y:S01]  /*01e0*/  IMAD.MOV.U32 R27, RZ, RZ, R7 ;  /* 0x000000ffff1b7224 */ /* 0x000fe200078e0007 */
[----:B------:R-:W-:Y:S01]  /*01f0*/  CS2R R24, SRZ ;  /* 0x0000000000187805 */ /* 0x000fe2000001ff00 */
[----:B------:R-:W-:Y:S02]  /*0200*/  IMAD.MOV.U32 R4, RZ, RZ, R6 ;  /* 0x000000ffff047224 */ /* 0x000fe400078e0006 */
[----:B------:R-:W-:Y:S01]  /*0210*/  IMAD.MOV R28, RZ, RZ, -R26 ;  /* 0x000000ffff1c7224 */ /* 0x000fe200078e0a1a */
[----:B-1----:R-:W-:-:S04]  /*0220*/  UIADD3 UR4, UP0, UPT, UR4, 0x40, URZ ;  /* 0x0000004004047890 */ /* 0x002fc8000ff1e0ff */
[----:B------:R-:W-:Y:S02]  /*0230*/  UIADD3.X UR5, UPT, UPT, URZ, UR5, URZ, UP0, !UPT ;  /* 0x00000005ff057290 */ /* 0x000fe400087fe4ff */
[----:B------:R-:W-:-:S04]  /*0240*/  IMAD.U32 R8, RZ, RZ, UR4 ;  /* 0x00000004ff087e24 */ /* 0x000fc8000f8e00ff */
[----:B------:R-:W-:-:S07]  /*0250*/  IMAD.U32 R9, RZ, RZ, UR5 ;  /* 0x00000005ff097e24 */ /* 0x000fce000f8e00ff */
.L_x_2:
[----:B------:R-:W-:-:S04]  /*0260*/  IMAD.WIDE R10, R4, 0x8, R8 ;  /* 0x00000008040a7825 */ /* 0x000fc800078e0208 */
[----:B------:R-:W-:Y:S01]  /*0270*/  IMAD.WIDE R22, R27, 0x8, R8 ;  /* 0x000000081b167825 */ /* 0x000fe200078e0208 */
[----:B0-----:R-:W2:Y:S04]  /*0280*/  LDG.E.64 R12, desc[UR6][R10.64+-0x40] ;  /* 0xffffc0060a0c7981 */ /* 0x001ea8000c1e1b00 */
[----:B------:R-:W2:Y:S04]  /*0290*/  LDG.E.64 R20, desc[UR6][R22.64+-0x40] ;  /* 0xffffc00616147981 */ /* 0x000ea8000c1e1b00 */
[----:B------:R-:W3:Y:S04]  /*02a0*/  LDG.E.64 R14, desc[UR6][R10.64+-0x38] ;  /* 0xffffc8060a0e7981 */ /* 0x000ee8000c1e1b00 */
[----:B------:R-:W3:Y:S04]  /*02b0*/  LDG.E.64 R18, desc[UR6][R22.64+-0x38] ;  /* 0xffffc80616127981 */ /* 0x000ee8000c1e1b00 */
[----:B------:R-:W4:Y:S01]  /*02c0*/  LDG.E.64 R16, desc[UR6][R22.64+-0x30] ;  /* 0xffffd00616107981 */ /* 0x000f22000c1e1b00 */
[----:B--2---:R-:W-:-:S03]  /*02d0*/  DFMA R20, R12, R20, R24 ;  /* 0x000000140c14722b */ /* 0x004fc60000000018 */
[----:B------:R-:W4:Y:S04]  /*02e0*/  LDG.E.64 R12, desc[UR6][R10.64+-0x30] ;  /* 0xffffd0060a0c7981 */ /* 0x000f28000c1e1b00 */
[----:B------:R-:W2:Y:S01]  /*02f0*/  LDG.E.64 R24, desc[UR6][R22.64+0x38] ;  /* 0x0000380616187981 */ /* 0x000ea2000c1e1b00 */
[----:B---3--:R-:W-:-:S03]  /*0300*/  DFMA R18, R14, R18, R20 ;  /* 0x000000120e12722b */ /* 0x008fc60000000014 */
[----:B------:R-:W3:Y:S04]  /*0310*/  LDG.E.64 R14, desc[UR6][R10.64+-0x28] ;  /* 0xffffd8060a0e7981 */ /* 0x000ee8000c1e1b00 */
[----:B------:R-:W3:Y:S01]  /*0320*/  LDG.E.64 R20, desc[UR6][R22.64+-0x28] ;  /* 0xffffd80616147981 */ /* 0x000ee2000c1e1b00 */
[----:B----4-:R-:W-:-:S03]  /*0330*/  DFMA R16, R12, R16, R18 ;  /* 0x000000100c10722b */ /* 0x010fc60000000012 */
[----:B------:R-:W4:Y:S04]  /*0340*/  LDG.E.64 R12, desc[UR6][R10.64+-0x20] ;  /* 0xffffe0060a0c7981 */ /* 0x000f28000c1e1b00 */
[----:B------:R-:W4:Y:S01]  /*0350*/  LDG.E.64 R18, desc[UR6][R22.64+-0x20] ;  /* 0xffffe00616127981 */ /* 0x000f22000c1e1b00 */
        /* <DEDUP_REMOVED lines=29> */
[----:B------:R-:W4:Y:S04]  /*0530*/  LDG.E.64 R14, desc[UR6][R22.64+0x30] ;  /* 0x00003006160e7981 */ /* 0x000f28000c1e1b00 */
[----:B------:R-:W2:Y:S01]  /*0540*/  LDG.E.64 R10, desc[UR6][R10.64+0x38] ;  /* 0x000038060a0a7981 */ /* 0x000ea2000c1e1b00 */
[----:B------:R-:W-:Y:S01]  /*0550*/  VIADD R28, R28, 0x10 ;  /* 0x000000101c1c7836 */ /* 0x000fe20000000000 */
[----:B---3--:R-:W-:-:S04]  /*0560*/  DFMA R16, R16, R18, R20 ;  /* 0x000000121010722b */ /* 0x008fc80000000014 */
[----:B------:R-:W-:Y:S01]  /*0570*/  ISETP.NE.AND P0, PT, R28, RZ, PT ;  /* 0x000000ff1c00720c */ /* 0x000fe20003f05270 */
[----:B------:R-:W-:Y:S02]  /*0580*/  VIADD R4, R4, 0x10 ;  /* 0x0000001004047836 */ /* 0x000fe40000000000 */
[----:B------:R-:W-:Y:S01]  /*0590*/  VIADD R27, R27, 0x10 ;  /* 0x000000101b1b7836 */ /* 0x000fe20000000000 */
[----:B----4-:R-:W-:-:S08]  /*05a0*/  DFMA R12, R12, R14, R16 ;  /* 0x0000000e0c0c722b */ /* 0x010fd00000000010 */
[----:B--2---:R-:W-:Y:S01]  /*05b0*/  DFMA R24, R10, R24, R12 ;  /* 0x000000180a18722b */ /* 0x004fe2000000000c */
[----:B------:R-:W-:Y:S10]  /*05c0*/  @P0 BRA `(.L_x_2) ;  /* 0xfffffffc00240947 */ /* 0x000ff4000383ffff */
.L_x_1:
[----:B------:R-:W-:Y:S05]  /*05d0*/  @!P1 BRA `(.L_x_0) ;  /* 0x0000000400209947 */ /* 0x000fea0003800000 */
[----:B------:R-:W-:Y:S02]  /*05e0*/  ISETP.GE.U32.AND P0, PT, R5, 0x8, PT ;  /* 0x000000080500780c */ /* 0x000fe40003f06070 */
[----:B------:R-:W-:-:S04]  /*05f0*/  LOP3.LUT R28, R2, 0x7, RZ, 0xc0, !PT ;  /* 0x00000007021c7812 */ /* 0x000fc800078ec0ff */
[----:B------:R-:W-:-:S07]  /*0600*/  ISETP.NE.AND P1, PT, R28, RZ, PT ;  /* 0x000000ff1c00720c */ /* 0x000fce0003f25270 */
[----:B------:R-:W-:Y:S06]  /*0610*/  @!P0 BRA `(.L_x_3) ;  /* 0x0000000000788947 */ /* 0x000fec0003800000 */
[----:B------:R-:W1:Y:S01]  /*0620*/  LDC.64 R4, c[0x0][0x380] ;  /* 0x0000e000ff047b82 */ /* 0x000e620000000a00 */
[--C-:B------:R-:W-:Y:S02]  /*0630*/  IMAD.IADD R9, R6, 0x1, R26.reuse ;  /* 0x0000000106097824 */ /* 0x100fe400078e021a */
[----:B------:R-:W-:Y:S02]  /*0640*/  IMAD.IADD R11, R7, 0x1, R26 ;  /* 0x00000001070b7824 */ /* 0x000fe400078e021a */
[----:B-1----:R-:W-:-:S04]  /*0650*/  IMAD.WIDE R8, R9, 0x8, R4 ;  /* 0x0000000809087825 */ /* 0x002fc800078e0204 */
[----:B------:R-:W-:Y:S01]  /*0660*/  IMAD.WIDE R4, R11, 0x8, R4 ;  /* 0x000000080b047825 */ /* 0x000fe200078e0204 */
[----:B0-----:R-:W2:Y:S04]  /*0670*/  LDG.E.64 R18, desc[UR6][R8.64] ;  /* 0x0000000608127981 */ /* 0x001ea8000c1e1b00 */
[----:B------:R-:W2:Y:S04]  /*0680*/  LDG.E.64 R16, desc[UR6][R4.64] ;  /* 0x0000000604107981 */ /* 0x000ea8000c1e1b00 */
[----:B------:R-:W3:Y:S04]  /*0690*/  LDG.E.64 R10, desc[UR6][R8.64+0x8] ;  /* 0x00000806080a7981 */ /* 0x000ee8000c1e1b00 */
[----:B------:R-:W3:Y:S04]  /*06a0*/  LDG.E.64 R14, desc[UR6][R4.64+0x8] ;  /* 0x00000806040e7981 */ /* 0x000ee8000c1e1b00 */
[----:B------:R-:W4:Y:S04]  /*06b0*/  LDG.E.64 R12, desc[UR6][R8.64+0x10] ;  /* 0x00001006080c7981 */ /* 0x000f28000c1e1b00 */
[----:B------:R-:W4:Y:S04]  /*06c0*/  LDG.E.64 R20, desc[UR6][R4.64+0x10] ;  /* 0x0000100604147981 */ /* 0x000f28000c1e1b00 */
[----:B------:R-:W5:Y:S01]  /*06d0*/  LDG.E.64 R22, desc[UR6][R4.64+0x18] ;  /* 0x0000180604167981 */ /* 0x000f62000c1e1b00 */
[----:B--2---:R-:W-:-:S03]  /*06e0*/  DFMA R24, R18, R16, R24 ;  /* 0x000000101218722b */ /* 0x004fc60000000018 */
[----:B------:R-:W5:Y:S04]  /*06f0*/  LDG.E.64 R18, desc[UR6][R8.64+0x18] ;  /* 0x0000180608127981 */ /* 0x000f68000c1e1b00 */
[----:B------:R-:W2:Y:S01]  /*0700*/  LDG.E.64 R16, desc[UR6][R8.64+0x20] ;  /* 0x0000200608107981 */ /* 0x000ea2000c1e1b00 */
[----:B---3--:R-:W-:-:S03]  /*0710*/  DFMA R14, R10, R14, R24 ;  /* 0x0000000e0a0e722b */ /* 0x008fc60000000018 */
[----:B------:R-:W2:Y:S04]  /*0720*/  LDG.E.64 R10, desc[UR6][R4.64+0x20] ;  /* 0x00002006040a7981 */ /* 0x000ea8000c1e1b00 */
[----:B------:R-:W3:Y:S01]  /*0730*/  LDG.E.64 R24, desc[UR6][R8.64+0x38] ;  /* 0x0000380608187981 */ /* 0x000ee2000c1e1b00 */
[----:B----4-:R-:W-:-:S03]  /*0740*/  DFMA R20, R12, R20, R14 ;  /* 0x000000140c14722b */ /* 0x010fc6000000000e */
[----:B------:R-:W4:Y:S04]  /*0750*/  LDG.E.64 R12, desc[UR6][R8.64+0x28] ;  /* 0x00002806080c7981 */ /* 0x000f28000c1e1b00 */
[----:B------:R-:W4:Y:S01]  /*0760*/  LDG.E.64 R14, desc[UR6][R4.64+0x28] ;  /* 0x00002806040e7981 */ /* 0x000f22000c1e1b00 */
[----:B-----5:R-:W-:-:S03]  /*0770*/  DFMA R22, R18, R22, R20 ;  /* 0x000000161216722b */ /* 0x020fc60000000014 */
[----:B------:R-:W5:Y:S04]  /*0780*/  LDG.E.64 R18, desc[UR6][R8.64+0x30] ;  /* 0x0000300608127981 */ /* 0x000f68000c1e1b00 */
[----:B------:R-:W5:Y:S04]  /*0790*/  LDG.E.64 R20, desc[UR6][R4.64+0x30] ;  /* 0x0000300604147981 */ /* 0x000f68000c1e1b00 */
[----:B------:R-:W3:Y:S01]  /*07a0*/  LDG.E.64 R4, desc[UR6][R4.64+0x38] ;  /* 0x0000380604047981 */ /* 0x000ee2000c1e1b00 */
[----:B--2---:R-:W-:-:S08]  /*07b0*/  DFMA R10, R16, R10, R22 ;  /* 0x0000000a100a722b */ /* 0x004fd00000000016 */
[----:B----4-:R-:W-:Y:S01]  /*07c0*/  DFMA R10, R12, R14, R10 ;  /* 0x0000000e0c0a722b */ /* 0x010fe2000000000a */
[----:B------:R-:W-:-:S07]  /*07d0*/  VIADD R26, R26, 0x8 ;  /* 0x000000081a1a7836 */ /* 0x000fce0000000000 */
[----:B-----5:R-:W-:-:S08]  /*07e0*/  DFMA R10, R18, R20, R10 ;  /* 0x00000014120a722b */ /* 0x020fd0000000000a */
[----:B---3--:R-:W-:-:S11]  /*07f0*/  DFMA R24, R24, R4, R10 ;  /* 0x000000041818722b */ /* 0x008fd6000000000a */
.L_x_3:
        /* <DEDUP_REMOVED lines=16> */
[----:B------:R-:W5:Y:S04]  /*0900*/  LDG.E.64 R16, desc[UR6][R28.64+0x18] ;  /* 0x000018061c107981 */ /* 0x000f68000c1e1b00 */
[----:B------:R-:W5:Y:S01]  /*0910*/  LDG.E.64 R18, desc[UR6][R22.64+0x18] ;  /* 0x0000180616127981 */ /* 0x000f62000c1e1b00 */
[----:B------:R-:W-:Y:S01]  /*0920*/  VIADD R26, R26, 0x4 ;  /* 0x000000041a1a7836 */ /* 0x000fe20000000000 */
[----:B--2---:R-:W-:-:S08]  /*0930*/  DFMA R4, R20, R4, R24 ;  /* 0x000000041404722b */ /* 0x004fd00000000018 */
[----:B---3--:R-:W-:-:S08]  /*0940*/  DFMA R4, R8, R10, R4 ;  /* 0x0000000a0804722b */ /* 0x008fd00000000004 */
[----:B----4-:R-:W-:-:S08]  /*0950*/  DFMA R4, R12, R14, R4 ;  /* 0x0000000e0c04722b */ /* 0x010fd00000000004 */
[----:B-----5:R-:W-:-:S11]  /*0960*/  DFMA R24, R16, R18, R4 ;  /* 0x000000121018722b */ /* 0x020fd60000000004 */
.L_x_4:
[----:B------:R-:W-:Y:S05]  /*0970*/  @!P1 BRA `(.L_x_0) ;  /* 0x0000000000389947 */ /* 0x000fea0003800000 */
[----:B------:R-:W1:Y:S01]  /*0980*/  LDC.64 R4, c[0x0][0x380] ;  /* 0x0000e000ff047b82 */ /* 0x000e620000000a00 */
[----:B------:R-:W-:Y:S01]  /*0990*/  IMAD.IADD R11, R7, 0x1, R26 ;  /* 0x00000001070b7824 */ /* 0x000fe200078e021a */
[----:B------:R-:W-:Y:S01]  /*09a0*/  IADD3 R13, PT, PT, R6, R26, RZ ;  /* 0x0000001a060d7210 */ /* 0x000fe20007ffe0ff */
[----:B------:R-:W-:-:S07]  /*09b0*/  IMAD.MOV R27, RZ, RZ, -R27 ;  /* 0x000000ffff1b7224 */ /* 0x000fce00078e0a1b */
.L_x_5:
[----:B-1----:R-:W-:-:S04]  /*09c0*/  IMAD.WIDE R6, R11, 0x8, R4 ;  /* 0x000000080b067825 */ /* 0x002fc800078e0204 */
[----:B------:R-:W-:Y:S02]  /*09d0*/  IMAD.WIDE R8, R13, 0x8, R4 ;  /* 0x000000080d087825 */ /* 0x000fe400078e0204 */
[----:B0-----:R-:W2:Y:S04]  /*09e0*/  LDG.E.64 R6, desc[UR6][R6.64] ;  /* 0x0000000606067981 */ /* 0x001ea8000c1e1b00 */
[----:B------:R-:W2:Y:S01]  /*09f0*/  LDG.E.64 R8, desc[UR6][R8.64] ;  /* 0x0000000608087981 */ /* 0x000ea2000c1e1b00 */
[----:B------:R-:W-:Y:S02]  /*0a00*/  VIADD R27, R27, 0x1 ;  /* 0x000000011b1b7836 */ /* 0x000fe40000000000 */
[----:B------:R-:W-:Y:S02]  /*0a10*/  VIADD R11, R11, 0x1 ;  /* 0x000000010b0b7836 */ /* 0x000fe40000000000 */
[----:B------:R-:W-:Y:S01]  /*0a20*/  VIADD R13, R13, 0x1 ;  /* 0x000000010d0d7836 */ /* 0x000fe20000000000 */
[----:B------:R-:W-:Y:S01]  /*0a30*/  ISETP.NE.AND P0, PT, R27, RZ, PT ;  /* 0x000000ff1b00720c */ /* 0x000fe20003f05270 */
[----:B--2---:R-:W-:-:S12]  /*0a40*/  DFMA R24, R8, R6, R24 ;  /* 0x000000060818722b */ /* 0x004fd80000000018 */
[----:B------:R-:W-:Y:S05]  /*0a50*/  @P0 BRA `(.L_x_5) ;  /* 0xfffffffc00d80947 */ /* 0x000fea000383ffff */
.L_x_0:
[----:B------:R-:W1:Y:S01]  /*0a60*/  LDC.64 R4, c[0x0][0x380] ;  /* 0x0000e000ff047b82 */ /* 0x000e620000000a00 */
[----:B------:R-:W-:-:S04]  /*0a70*/  IMAD R7, R2, UR8, R2 ;  /* 0x0000000802077c24 */ /* 0x000fc8000f8e0202 */
[----:B-1----:R-:W-:-:S06]  /*0a80*/  IMAD.WIDE R6, R7, 0x8, R4 ;  /* 0x0000000807067825 */ /* 0x002fcc00078e0204 */
[----:B0-----:R-:W2:Y:S01]  /*0a90*/  LDG.E.64 R6, desc[UR6][R6.64] ;  /* 0x0000000606067981 */ /* 0x001ea2000c1e1b00 */
[----:B------:R-:W-:-:S04]  /*0aa0*/  IMAD R3, R0, UR8, R3 ;  /* 0x0000000800037c24 */ /* 0x000fc8000f8e0203 */
[----:B------:R-:W-:-:S05]  /*0ab0*/  IMAD.WIDE R4, R3, 0x8, R4 ;  /* 0x0000000803047825 */ /* 0x000fca00078e0204 */
[----:B------:R-:W3:Y:S01]  /*0ac0*/  LDG.E.64 R8, desc[UR6][R4.64] ;  /* 0x0000000604087981 */ /* 0x000ee2000c1e1b00 */
[----:B------:R-:W-:Y:S01]  /*0ad0*/  IMAD.MOV.U32 R2, RZ, RZ, 0x1 ;  /* 0x00000001ff027424 */ /* 0x000fe200078e00ff */
[----:B------:R-:W-:Y:S01]  /*0ae0*/  BSSY.RECONVERGENT B0, `(.L_x_6) ;  /* 0x0000013000007945 */ /* 0x000fe20003800200 */
[----:B--2---:R-:W0:Y:S01]  /*0af0*/  MUFU.RCP64H R3, R7 ;  /* 0x0000000700037308 */ /* 0x004e220000001800 */
[----:B---3--:R-:W-:-:S03]  /*0b00*/  DADD R8, R8, -R24 ;  /* 0x0000000008087229 */ /* 0x008fc60000000818 */
[----:B0-----:R-:W-:-:S07]  /*0b10*/  DFMA R10, -R6, R2, 1 ;  /* 0x3ff00000060a742b */ /* 0x001fce0000000102 */
[----:B------:R-:W-:Y:S01]  /*0b20*/  FSETP.GEU.AND P1, PT, |R9|, 6.5827683646048100446e-37, PT ;  /* 0x036000000900780b */ /* 0x000fe20003f2e200 */
[----:B------:R-:W-:-:S08]  /*0b30*/  DFMA R10, R10, R10, R10 ;  /* 0x0000000a0a0a722b */ /* 0x000fd0000000000a */
[----:B------:R-:W-:-:S08]  /*0b40*/  DFMA R10, R2, R10, R2 ;  /* 0x0000000a020a722b */ /* 0x000fd00000000002 */
[----:B------:R-:W-:-:S08]  /*0b50*/  DFMA R2, -R6, R10, 1 ;  /* 0x3ff000000602742b */ /* 0x000fd0000000010a */
[----:B------:R-:W-:-:S08]  /*0b60*/  DFMA R2, R10, R2, R10 ;  /* 0x000000020a02722b */ /* 0x000fd0000000000a */
[----:B------:R-:W-:-:S08]  /*0b70*/  DMUL R10, R8, R2 ;  /* 0x00000002080a7228 */ /* 0x000fd00000000000 */
[----:B------:R-:W-:-:S08]  /*0b80*/  DFMA R12, -R6, R10, R8 ;  /* 0x0000000a060c722b */ /* 0x000fd00000000108 */
[----:B------:R-:W-:-:S10]  /*0b90*/  DFMA R2, R2, R12, R10 ;  /* 0x0000000c0202722b */ /* 0x000fd4000000000a */
[----:B------:R-:W-:-:S05]  /*0ba0*/  FFMA R0, RZ, R7, R3 ;  /* 0x00000007ff007223 */ /* 0x000fca0000000003 */
[----:B------:R-:W-:-:S13]  /*0bb0*/  FSETP.GT.AND P0, PT, |R0|, 1.469367938527859385e-39, PT ;  /* 0x001000000000780b */ /* 0x000fda0003f04200 */
[----:B------:R-:W-:Y:S05]  /*0bc0*/  @P0 BRA P1, `(.L_x_7) ;  /* 0x0000000000100947 */ /* 0x000fea0000800000 */
[----:B------:R-:W-:-:S07]  /*0bd0*/  MOV R0, 0xbf0 ;  /* 0x00000bf000007802 */ /* 0x000fce0000000f00 */
[----:B------:R-:W-:Y:S05]  /*0be0*/  CALL.REL.NOINC `($__internal_0_$__cuda_sm20_div_rn_f64_full) ;  /* 0x0000000000147944 */ /* 0x000fea0003c00000 */
[----:B------:R-:W-:Y:S02]  /*0bf0*/  IMAD.MOV.U32 R2, RZ, RZ, R12 ;  /* 0x000000ffff027224 */ /* 0x000fe400078e000c */
[----:B------:R-:W-:-:S07]  /*0c00*/  IMAD.MOV.U32 R3, RZ, RZ, R13 ;  /* 0x000000ffff037224 */ /* 0x000fce00078e000d */
.L_x_7:
[----:B------:R-:W-:Y:S05]  /*0c10*/  BSYNC.RECONVERGENT B0 ;  /* 0x0000000000007941 */ /* 0x000fea0003800200 */
.L_x_6:
[----:B------:R-:W-:Y:S01]  /*0c20*/  STG.E.64 desc[UR6][R4.64], R2 ;  /* 0x0000000204007986 */ /* 0x000fe2000c101b06 */
[----:B------:R-:W-:Y:S05]  /*0c30*/  EXIT ;  /* 0x000000000000794d */ /* 0x000fea0003800000 */
        .weak           $__internal_0_$__cuda_sm20_div_rn_f64_full
        .type           $__internal_0_$__cuda_sm20_div_rn_f64_full,@function
        .size           $__internal_0_$__cuda_sm20_div_rn_f64_full,(.L_x_76 - $__internal_0_$__cuda_sm20_div_rn_f64_full)
$__internal_0_$__cuda_sm20_div_rn_f64_full:
[C---:B------:R-:W-:Y:S01]  /*0c40*/  FSETP.GEU.AND P0, PT, |R7|.reuse, 1.469367938527859385e-39, PT ;  /* 0x001000000700780b */ /* 0x040fe20003f0e200 */
[----:B------:R-:W-:Y:S01]  /*0c50*/  IMAD.MOV.U32 R16, RZ, RZ, 0x1 ;  /* 0x00000001ff107424 */ /* 0x000fe200078e00ff */
[----:B------:R-:W-:Y:S01]  /*0c60*/  LOP3.LUT R2, R7, 0x800fffff, RZ, 0xc0, !PT ;  /* 0x800fffff07027812 */ /* 0x000fe200078ec0ff */
[----:B------:R-:W-:Y:S01]  /*0c70*/  BSSY.RECONVERGENT B1, `(.L_x_8) ;  /* 0x0000055000017945 */ /* 0x000fe20003800200 */
[C---:B------:R-:W-:Y:S02]  /*0c80*/  FSETP.GEU.AND P2, PT, |R9|.reuse, 1.469367938527859385e-39, PT ;  /* 0x001000000900780b */ /* 0x040fe40003f4e200 */
[----:B------:R-:W-:Y:S01]  /*0c90*/  LOP3.LUT R3, R2, 0x3ff00000, RZ, 0xfc, !PT ;  /* 0x3ff0000002037812 */ /* 0x000fe200078efcff */
[----:B------:R-:W-:Y:S01]  /*0ca0*/  IMAD.MOV.U32 R2, RZ, RZ, R6 ;  /* 0x000000ffff027224 */ /* 0x000fe200078e0006 */
[----:B------:R-:W-:Y:S02]  /*0cb0*/  LOP3.LUT R12, R9, 0x7ff00000, RZ, 0xc0, !PT ;  /* 0x7ff00000090c7812 */ /* 0x000fe400078ec0ff */
[----:B------:R-:W-:-:S03]  /*0cc0*/  LOP3.LUT R15, R7, 0x7ff00000, RZ, 0xc0, !PT ;  /* 0x7ff00000070f7812 */ /* 0x000fc600078ec0ff */
[----:B------:R-:W-:Y:S01]  /*0cd0*/  @!P0 DMUL R2, R6, 8.98846567431157953865e+307 ;  /* 0x7fe0000006028828 */ /* 0x000fe20000000000 */
[----:B------:R-:W-:-:S03]  /*0ce0*/  ISETP.GE.U32.AND P1, PT, R12, R15, PT ;  /* 0x0000000f0c00720c */ /* 0x000fc60003f26070 */
[----:B------:R-:W-:Y:S01]  /*0cf0*/  @!P2 LOP3.LUT R13, R7, 0x7ff00000, RZ, 0xc0, !PT ;  /* 0x7ff00000070da812 */ /* 0x000fe200078ec0ff */
[----:B------:R-:W-:Y:S01]  /*0d00*/  @!P2 IMAD.MOV.U32 R18, RZ, RZ, RZ ;  /* 0x000000ffff12a224 */ /* 0x000fe200078e00ff */
[----:B------:R-:W0:Y:S02]  /*0d10*/  MUFU.RCP64H R17, R3 ;  /* 0x0000000300117308 */ /* 0x000e240000001800 */
[----:B------:R-:W-:Y:S01]  /*0d20*/  @!P2 ISETP.GE.U32.AND P3, PT, R12, R13, PT ;  /* 0x0000000d0c00a20c */ /* 0x000fe20003f66070 */
[----:B------:R-:W-:-:S05]  /*0d30*/  IMAD.MOV.U32 R13, RZ, RZ, 0x1ca00000 ;  /* 0x1ca00000ff0d7424 */ /* 0x000fca00078e00ff */
[----:B------:R-:W-:-:S04]  /*0d40*/  @!P2 SEL R19, R13, 0x63400000, !P3 ;  /* 0x634000000d13a807 */ /* 0x000fc80005800000 */
[----:B------:R-:W-:-:S04]  /*0d50*/  @!P2 LOP3.LUT R19, R19, 0x80000000, R9, 0xf8, !PT ;  /* 0x800000001313a812 */ /* 0x000fc800078ef809 */
[----:B------:R-:W-:Y:S01]  /*0d60*/  @!P2 LOP3.LUT R19, R19, 0x100000, RZ, 0xfc, !PT ;  /* 0x001000001313a812 */ /* 0x000fe200078efcff */
[----:B0-----:R-:W-:-:S08]  /*0d70*/  DFMA R10, R16, -R2, 1 ;  /* 0x3ff00000100a742b */ /* 0x001fd00000000802 */
[----:B------:R-:W-:-:S08]  /*0d80*/  DFMA R10, R10, R10, R10 ;  /* 0x0000000a0a0a722b */ /* 0x000fd0000000000a */
[----:B------:R-:W-:Y:S01]  /*0d90*/  DFMA R16, R16, R10, R16 ;  /* 0x0000000a1010722b */ /* 0x000fe20000000010 */
[----:B------:R-:W-:Y:S02]  /*0da0*/  SEL R11, R13, 0x63400000, !P1 ;  /* 0x634000000d0b7807 */ /* 0x000fe40004800000 */
[----:B------:R-:W-:Y:S02]  /*0db0*/  MOV R10, R8 ;  /* 0x00000008000a7202 */ /* 0x000fe40000000f00 */
[----:B------:R-:W-:-:S03]  /*0dc0*/  LOP3.LUT R11, R11, 0x800fffff, R9, 0xf8, !PT ;  /* 0x800fffff0b0b7812 */ /* 0x000fc600078ef809 */
[----:B------:R-:W-:-:S03]  /*0dd0*/  DFMA R20, R16, -R2, 1 ;  /* 0x3ff000001014742b */ /* 0x000fc60000000802 */
[----:B------:R-:W-:-:S05]  /*0de0*/  @!P2 DFMA R10, R10, 2, -R18 ;  /* 0x400000000a0aa82b */ /* 0x000fca0000000812 */
[----:B------:R-:W-:Y:S01]  /*0df0*/  DFMA R16, R16, R20, R16 ;  /* 0x000000141010722b */ /* 0x000fe20000000010 */
[----:B------:R-:W-:Y:S02]  /*0e00*/  IMAD.MOV.U32 R21, RZ, RZ, R12 ;  /* 0x000000ffff157224 */ /* 0x000fe400078e000c */
[----:B------:R-:W-:Y:S01]  /*0e10*/  IMAD.MOV.U32 R20, RZ, RZ, R15 ;  /* 0x000000ffff147224 */ /* 0x000fe200078e000f */
[----:B------:R-:W-:Y:S02]  /*0e20*/  @!P0 LOP3.LUT R20, R3, 0x7ff00000, RZ, 0xc0, !PT ;  /* 0x7ff0000003148812 */ /* 0x000fe400078ec0ff */
[----:B------:R-:W-:Y:S02]  /*0e30*/  @!P2 LOP3.LUT R21, R11, 0x7ff00000, RZ, 0xc0, !PT ;  /* 0x7ff000000b15a812 */ /* 0x000fe400078ec0ff */
[----:B------:R-:W-:Y:S01]  /*0e40*/  DMUL R18, R16, R10 ;  /* 0x0000000a10127228 */ /* 0x000fe20000000000 */
[----:B------:R-:W-:Y:S02]  /*0e50*/  VIADD R23, R20, 0xffffffff ;  /* 0xffffffff14177836 */ /* 0x000fe40000000000 */
[----:B------:R-:W-:-:S05]  /*0e60*/  VIADD R22, R21, 0xffffffff ;  /* 0xffffffff15167836 */ /* 0x000fca0000000000 */
[----:B------:R-:W-:Y:S01]  /*0e70*/  DFMA R14, R18, -R2, R10 ;  /* 0x80000002120e722b */ /* 0x000fe2000000000a */
[----:B------:R-:W-:-:S04]  /*0e80*/  ISETP.GT.U32.AND P0, PT, R22, 0x7feffffe, PT ;  /* 0x7feffffe1600780c */ /* 0x000fc80003f04070 */
[----:B------:R-:W-:-:S03]  /*0e90*/  ISETP.GT.U32.OR P0, PT, R23, 0x7feffffe, P0 ;  /* 0x7feffffe1700780c */ /* 0x000fc60000704470 */
[----:B------:R-:W-:-:S10]  /*0ea0*/  DFMA R14, R16, R14, R18 ;  /* 0x0000000e100e722b */ /* 0x000fd40000000012 */
[----:B------:R-:W-:Y:S05]  /*0eb0*/  @P0 BRA `(.L_x_9) ;  /* 0x00000000006c0947 */ /* 0x000fea0003800000 */
[----:B------:R-:W-:-:S04]  /*0ec0*/  LOP3.LUT R9, R7, 0x7ff00000, RZ, 0xc0, !PT ;  /* 0x7ff0000007097812 */ /* 0x000fc800078ec0ff */
[CC--:B------:R-:W-:Y:S02]  /*0ed0*/  VIADDMNMX R8, R12.reuse, -R9.reuse, 0xb9600000, !PT ;  /* 0xb96000000c087446 */ /* 0x0c0fe40007800909 */
[----:B------:R-:W-:Y:S02]  /*0ee0*/  ISETP.GE.U32.AND P0, PT, R12, R9, PT ;  /* 0x000000090c00720c */ /* 0x000fe40003f06070 */
[----:B------:R-:W-:Y:S02]  /*0ef0*/  VIMNMX R8, PT, PT, R8, 0x46a00000, PT ;  /* 0x46a0000008087848 */ /* 0x000fe40003fe0100 */
[----:B------:R-:W-:-:S05]  /*0f00*/  SEL R13, R13, 0x63400000, !P0 ;  /* 0x634000000d0d7807 */ /* 0x000fca0004000000 */
[----:B------:R-:W-:Y:S02]  /*0f10*/  IMAD.IADD R16, R8, 0x1, -R13 ;  /* 0x0000000108107824 */ /* 0x000fe400078e0a0d */
[----:B------:R-:W-:Y:S02]  /*0f20*/  IMAD.MOV.U32 R8, RZ, RZ, RZ ;  /* 0x000000ffff087224 */ /* 0x000fe400078e00ff */
[----:B------:R-:W-:-:S06]  /*0f30*/  VIADD R9, R16, 0x7fe00000 ;  /* 0x7fe0000010097836 */ /* 0x000fcc0000000000 */
[----:B------:R-:W-:-:S10]  /*0f40*/  DMUL R12, R14, R8 ;  /* 0x000000080e0c7228 */ /* 0x000fd40000000000 */
[----:B------:R-:W-:-:S13]  /*0f50*/  FSETP.GTU.AND P0, PT, |R13|, 1.469367938527859385e-39, PT ;  /* 0x001000000d00780b */ /* 0x000fda0003f0c200 */
[----:B------:R-:W-:Y:S05]  /*0f60*/  @P0 BRA `(.L_x_10) ;  /* 0x0000000000940947 */ /* 0x000fea0003800000 */
[----:B------:R-:W-:Y:S01]  /*0f70*/  DFMA R2, R14, -R2, R10 ;  /* 0x800000020e02722b */ /* 0x000fe2000000000a */
[----:B------:R-:W-:-:S09]  /*0f80*/  IMAD.MOV.U32 R8, RZ, RZ, RZ ;  /* 0x000000ffff087224 */ /* 0x000fd200078e00ff */
[C---:B------:R-:W-:Y:S02]  /*0f90*/  FSETP.NEU.AND P0, PT, R3.reuse, RZ, PT ;  /* 0x000000ff0300720b */ /* 0x040fe40003f0d000 */
[----:B------:R-:W-:-:S04]  /*0fa0*/  LOP3.LUT R7, R3, 0x80000000, R7, 0x48, !PT ;  /* 0x8000000003077812 */ /* 0x000fc800078e4807 */
[----:B------:R-:W-:-:S07]  /*0fb0*/  LOP3.LUT R9, R7, R9, RZ, 0xfc, !PT ;  /* 0x0000000907097212 */ /* 0x000fce00078efcff */
[----:B------:R-:W-:Y:S05]  /*0fc0*/  @!P0 BRA `(.L_x_10) ;  /* 0x00000000007c8947 */ /* 0x000fea0003800000 */
[----:B------:R-:W-:Y:S01]  /*0fd0*/  IMAD.MOV R3, RZ, RZ, -R16 ;  /* 0x000000ffff037224 */ /* 0x000fe200078e0a10 */
[----:B------:R-:W-:Y:S01]  /*0fe0*/  MOV R2, RZ ;  /* 0x000000ff00027202 */ /* 0x000fe20000000f00 */
[----:B------:R-:W-:-:S05]  /*0ff0*/  DMUL.RP R8, R14, R8 ;  /* 0x000000080e087228 */ /* 0x000fca0000008000 */
[----:B------:R-:W-:-:S05]  /*1000*/  DFMA R2, R12, -R2, R14 ;  /* 0x800000020c02722b */ /* 0x000fca000000000e */
[----:B------:R-:W-:Y:S02]  /*1010*/  LOP3.LUT R7, R9, R7, RZ, 0x3c, !PT ;  /* 0x0000000709077212 */ /* 0x000fe400078e3cff */
[----:B------:R-:W-:-:S04]  /*1020*/  IADD3 R2, PT, PT, -R16, -0x43300000, RZ ;  /* 0xbcd0000010027810 */ /* 0x000fc80007ffe1ff */
[----:B------:R-:W-:-:S04]  /*1030*/  FSETP.NEU.AND P0, PT, |R3|, R2, PT ;  /* 0x000000020300720b */ /* 0x000fc80003f0d200 */
[----:B------:R-:W-:Y:S02]  /*1040*/  FSEL R12, R8, R12, !P0 ;  /* 0x0000000c080c7208 */ /* 0x000fe40004000000 */
[----:B------:R-:W-:Y:S01]  /*1050*/  FSEL R13, R7, R13, !P0 ;  /* 0x0000000d070d7208 */ /* 0x000fe20004000000 */
[----:B------:R-:W-:Y:S06]  /*1060*/  BRA `(.L_x_10) ;  /* 0x0000000000547947 */ /* 0x000fec0003800000 */
.L_x_9:
[----:B------:R-:W-:-:S14]  /*1070*/  DSETP.NAN.AND P0, PT, R8, R8, PT ;  /* 0x000000080800722a */ /* 0x000fdc0003f08000 */
[----:B------:R-:W-:Y:S05]  /*1080*/  @P0 BRA `(.L_x_11) ;  /* 0x0000000000440947 */ /* 0x000fea0003800000 */
[----:B------:R-:W-:-:S14]  /*1090*/  DSETP.NAN.AND P0, PT, R6, R6, PT ;  /* 0x000000060600722a */ /* 0x000fdc0003f08000 */
[----:B------:R-:W-:Y:S05]  /*10a0*/  @P0 BRA `(.L_x_12) ;  /* 0x0000000000300947 */ /* 0x000fea0003800000 */
[----:B------:R-:W-:Y:S01]  /*10b0*/  ISETP.NE.AND P0, PT, R21, R20, PT ;  /* 0x000000141500720c */ /* 0x000fe20003f05270 */
[----:B------:R-:W-:Y:S02]  /*10c0*/  IMAD.MOV.U32 R12, RZ, RZ, 0x0 ;  /* 0x00000000ff0c7424 */ /* 0x000fe400078e00ff */
[----:B------:R-:W-:-:S10]  /*10d0*/  IMAD.MOV.U32 R13, RZ, RZ, -0x80000 ;  /* 0xfff80000ff0d7424 */ /* 0x000fd400078e00ff */
[----:B------:R-:W-:Y:S05]  /*10e0*/  @!P0 BRA `(.L_x_10) ;  /* 0x0000000000348947 */ /* 0x000fea0003800000 */
[----:B------:R-:W-:Y:S02]  /*10f0*/  ISETP.NE.AND P0, PT, R21, 0x7ff00000, PT ;  /* 0x7ff000001500780c */ /* 0x000fe40003f05270 */
[----:B------:R-:W-:Y:S02]  /*1100*/  LOP3.LUT R13, R9, 0x80000000, R7, 0x48, !PT ;  /* 0x80000000090d7812 */ /* 0x000fe400078e4807 */
[----:B------:R-:W-:-:S13]  /*1110*/  ISETP.EQ.OR P0, PT, R20, RZ, !P0 ;  /* 0x000000ff1400720c */ /* 0x000fda0004702670 */
[----:B------:R-:W-:Y:S01]  /*1120*/  @P0 LOP3.LUT R2, R13, 0x7ff00000, RZ, 0xfc, !PT ;  /* 0x7ff000000d020812 */ /* 0x000fe200078efcff */
[----:B------:R-:W-:Y:S02]  /*1130*/  @!P0 IMAD.MOV.U32 R12, RZ, RZ, RZ ;  /* 0x000000ffff0c8224 */ /* 0x000fe400078e00ff */
[----:B------:R-:W-:Y:S02]  /*1140*/  @P0 IMAD.MOV.U32 R12, RZ, RZ, RZ ;  /* 0x000000ffff0c0224 */ /* 0x000fe400078e00ff */
[----:B------:R-:W-:Y:S01]  /*1150*/  @P0 IMAD.MOV.U32 R13, RZ, RZ, R2 ;  /* 0x000000ffff0d0224 */ /* 0x000fe200078e0002 */
[----:B------:R-:W-:Y:S06]  /*1160*/  BRA `(.L_x_10) ;  /* 0x0000000000147947 */ /* 0x000fec0003800000 */
.L_x_12:
[----:B------:R-:W-:Y:S01]  /*1170*/  LOP3.LUT R13, R7, 0x80000, RZ, 0xfc, !PT ;  /* 0x00080000070d7812 */ /* 0x000fe200078efcff */
[----:B------:R-:W-:Y:S01]  /*1180*/  IMAD.MOV.U32 R12, RZ, RZ, R6 ;  /* 0x000000ffff0c7224 */ /* 0x000fe200078e0006 */
[----:B------:R-:W-:Y:S06]  /*1190*/  BRA `(.L_x_10) ;  /* 0x0000000000087947 */ /* 0x000fec0003800000 */
.L_x_11:
[----:B------:R-:W-:Y:S01]  /*11a0*/  LOP3.LUT R13, R9, 0x80000, RZ, 0xfc, !PT ;  /* 0x00080000090d7812 */ /* 0x000fe200078efcff */
[----:B------:R-:W-:-:S07]  /*11b0*/  IMAD.MOV.U32 R12, RZ, RZ, R8 ;  /* 0x000000ffff0c7224 */ /* 0x000fce00078e0008 */
.L_x_10:
[----:B------:R-:W-:Y:S05]  /*11c0*/  BSYNC.RECONVERGENT B1 ;  /* 0x0000000000017941 */ /* 0x000fea0003800200 */
.L_x_8:
[----:B------:R-:W-:Y:S02]  /*11d0*/  IMAD.MOV.U32 R2, RZ, RZ, R0 ;  /* 0x000000ffff027224 */ /* 0x000fe400078e0000 */
[----:B------:R-:W-:-:S04]  /*11e0*/  IMAD.MOV.U32 R3, RZ, RZ, 0x0 ;  /* 0x00000000ff037424 */ /* 0x000fc800078e00ff */
[----:B------:R-:W-:Y:S05]  /*11f0*/  RET.REL.NODEC R2 `(_Z12choleskyElimPdiii) ;  /* 0xffffffec02807950 */ /* 0x000fea0003c3ffff */
.L_x_13:
[----:B------:R-:W-:-:S00]  /*1200*/  BRA `(.L_x_13) ;  /* 0xfffffffc00fc7947 */ /* 0x000fc0000383ffff */
[----:B------:R-:W-:-:S00]  /*1210*/  NOP ;  /* 0x0000000000007918 */ /* 0x000fc00000000000 */
        /* <DEDUP_REMOVED lines=14> */
.L_x_76:


//--------------------- .text._Z13choleskyScalePdii --------------------------
	.section	.text._Z13choleskyScalePdii,"ax",@progbits
	.align	128
        .global         _Z13choleskyScalePdii
        .type           _Z13choleskyScalePdii,@function
        .size           _Z13choleskyScalePdii,(.L_x_77 - _Z13choleskyScalePdii)
        .other          _Z13choleskyScalePdii,@"STO_CUDA_ENTRY STV_DEFAULT"
_Z13choleskyScalePdii:
.text._Z13choleskyScalePdii:
[----:B------:R-:W-:Y:S01]  /*0000*/  LDC R1, c[0x0][0x37c] ;  /* 0x0000df00ff017b82 */ /* 0x000fe20000000800 */
[----:B------:R-:W0:Y:S07]  /*0010*/  S2R R3, SR_TID.X ;  /* 0x0000000000037919 */ /* 0x000e2e0000002100 */
[----:B------:R-:W0:Y:S08]  /*0020*/  S2UR UR4, SR_CTAID.X ;  /* 0x00000000000479c3 */ /* 0x000e300000002500 */
[----:B------:R-:W0:Y:S08]  /*0030*/  LDC R0, c[0x0][0x360] ;  /* 0x0000d800ff007b82 */ /* 0x000e300000000800 */
[----:B------:R-:W1:Y:S01]  /*0040*/  LDC.64 R4, c[0x0][0x388] ;  /* 0x0000e200ff047b82 */ /* 0x000e620000000a00 */
[----:B0-----:R-:W-:-:S05]  /*0050*/  IMAD R0, R0, UR4, R3 ;  /* 0x0000000400007c24 */ /* 0x001fca000f8e0203 */
[----:B-1----:R-:W-:-:S04]  /*0060*/  ISETP.NE.AND P0, PT, R0, R5, PT ;  /* 0x000000050000720c */ /* 0x002fc80003f05270 */
[----:B------:R-:W-:-:S13]  /*0070*/  ISETP.GE.OR P0, PT, R0, R4, P0 ;  /* 0x000000040000720c */ /* 0x000fda0000706670 */
[----:B------:R-:W-:Y:S05]  /*0080*/  @P0 EXIT ;  /* 0x000000000000094d */ /* 0x000fea0003800000 */
[----:B------:R-:W0:Y:S01]  /*0090*/  LDC.64 R2, c[0x0][0x380] ;  /* 0x0000e000ff027b82 */ /* 0x000e220000000a00 */
[----:B------:R-:W1:Y:S01]  /*00a0*/  LDCU.64 UR4, c[0x0][0x358] ;  /* 0x00006b00ff0477ac */ /* 0x000e620008000a00 */
[----:B------:R-:W-:-:S04]  /*00b0*/  IMAD R5, R5, R4, R5 ;  /* 0x0000000405057224 */ /* 0x000fc800078e0205 */
[----:B0-----:R-:W-:-:S05]  /*00c0*/  IMAD.WIDE R2, R5, 0x8, R2 ;  /* 0x0000000805027825 */ /* 0x001fca00078e0202 */
[----:B-1----:R-:W2:Y:S01]  /*00d0*/  LDG.E.64 R4, desc[UR4][R2.64] ;  /* 0x0000000402047981 */ /* 0x002ea2000c1e1b00 */
[----:B------:R-:W-:Y:S01]  /*00e0*/  IMAD.MOV.U32 R10, RZ, RZ, 0x0 ;  /* 0x00000000ff0a7424 */ /* 0x000fe200078e00ff */
[----:B------:R-:W-:Y:S01]  /*00f0*/  MOV R11, 0x3fd80000 ;  /* 0x3fd80000000b7802 */ /* 0x000fe20000000f00 */
[----:B--2---:R-:W0:Y:S01]  /*0100*/  MUFU.RSQ64H R7, R5 ;  /* 0x0000000500077308 */ /* 0x004e220000001c00 */
[----:B------:R-:W-:-:S05]  /*0110*/  VIADD R6, R5, 0xfcb00000 ;  /* 0xfcb0000005067836 */ /* 0x000fca0000000000 */
[----:B------:R-:W-:Y:S01]  /*0120*/  ISETP.GE.U32.AND P0, PT, R6, 0x7ca00000, PT ;  /* 0x7ca000000600780c */ /* 0x000fe20003f06070 */
[----:B0-----:R-:W-:-:S08]  /*0130*/  DMUL R8, R6, R6 ;  /* 0x0000000606087228 */ /* 0x001fd00000000000 */
[----:B------:R-:W-:-:S08]  /*0140*/  DFMA R8, R4, -R8, 1 ;  /* 0x3ff000000408742b */ /* 0x000fd00000000808 */
[----:B------:R-:W-:Y:S02]  /*0150*/  DFMA R10, R8, R10, 0.5 ;  /* 0x3fe00000080a742b */ /* 0x000fe4000000000a */
[----:B------:R-:W-:-:S08]  /*0160*/  DMUL R8, R6, R8 ;  /* 0x0000000806087228 */ /* 0x000fd00000000000 */
[----:B------:R-:W-:-:S08]  /*0170*/  DFMA R8, R10, R8, R6 ;  /* 0x000000080a08722b */ /* 0x000fd00000000006 */
[----:B------:R-:W-:Y:S02]  /*0180*/  DMUL R10, R4, R8 ;  /* 0x00000008040a7228 */ /* 0x000fe40000000000 */
[----:B------:R-:W-:Y:S02]  /*0190*/  VIADD R17, R9, 0xfff00000 ;  /* 0xfff0000009117836 */ /* 0x000fe40000000000 */
[----:B------:R-:W-:-:S04]  /*01a0*/  IMAD.MOV.U32 R16, RZ, RZ, R8 ;  /* 0x000000ffff107224 */ /* 0x000fc800078e0008 */
[----:B------:R-:W-:-:S08]  /*01b0*/  DFMA R12, R10, -R10, R4 ;  /* 0x8000000a0a0c722b */ /* 0x000fd00000000004 */
[----:B------:R-:W-:Y:S01]  /*01c0*/  DFMA R14, R12, R16, R10 ;  /* 0x000000100c0e722b */ /* 0x000fe2000000000a */
[----:B------:R-:W-:Y:S10]  /*01d0*/  @!P0 BRA `(.L_x_14) ;  /* 0x0000000000088947 */ /* 0x000ff40003800000 */
[----:B------:R-:W-:-:S07]  /*01e0*/  MOV R0, 0x200 ;  /* 0x0000020000007802 */ /* 0x000fce0000000f00 */
[----:B------:R-:W-:Y:S05]  /*01f0*/  CALL.REL.NOINC `($__internal_1_$__cuda_sm20_dsqrt_rn_f64_mediumpath_v1) ;  /* 0x0000000000087944 */ /* 0x000fea0003c00000 */
.L_x_14:
[----:B------:R-:W-:Y:S01]  /*0200*/  STG.E.64 desc[UR4][R2.64], R14 ;  /* 0x0000000e02007986 */ /* 0x000fe2000c101b04 */
[----:B------:R-:W-:Y:S05]  /*0210*/  EXIT ;  /* 0x000000000000794d */ /* 0x000fea0003800000 */
        .weak           $__internal_1_$__cuda_sm20_dsqrt_rn_f64_mediumpath_v1
        .type           $__internal_1_$__cuda_sm20_dsqrt_rn_f64_mediumpath_v1,@function
        .size           $__internal_1_$__cuda_sm20_dsqrt_rn_f64_mediumpath_v1,(.L_x_77 - $__internal_1_$__cuda_sm20_dsqrt_rn_f64_mediumpath_v1)
$__internal_1_$__cuda_sm20_dsqrt_rn_f64_mediumpath_v1:
[----:B------:R-:W-:Y:S02]  /*0220*/  ISETP.GE.U32.AND P0, PT, R6, -0x3400000, PT ;  /* 0xfcc000000600780c */ /* 0x000fe40003f06070 */
[----:B------:R-:W-:-:S11]  /*0230*/  MOV R9, R17 ;  /* 0x0000001100097202 */ /* 0x000fd60000000f00 */
[----:B------:R-:W-:Y:S05]  /*0240*/  @!P0 BRA `(.L_x_15) ;  /* 0x0000000000208947 */ /* 0x000fea0003800000 */
[----:B------:R-:W-:-:S10]  /*0250*/  DFMA.RM R8, R12, R8, R10 ;  /* 0x000000080c08722b */ /* 0x000fd4000000400a */
[----:B------:R-:W-:-:S05]  /*0260*/  IADD3 R6, P0, PT, R8, 0x1, RZ ;  /* 0x0000000108067810 */ /* 0x000fca0007f1e0ff */
[----:B------:R-:W-:-:S06]  /*0270*/  IMAD.X R7, RZ, RZ, R9, P0 ;  /* 0x000000ffff077224 */ /* 0x000fcc00000e0609 */
[----:B------:R-:W-:-:S08]  /*0280*/  DFMA.RP R4, -R8, R6, R4 ;  /* 0x000000060804722b */ /* 0x000fd00000008104 */
[----:B------:R-:W-:-:S06]  /*0290*/  DSETP.GT.AND P0, PT, R4, RZ, PT ;  /* 0x000000ff0400722a */ /* 0x000fcc0003f04000 */
[----:B------:R-:W-:Y:S02]  /*02a0*/  FSEL R6, R6, R8, P0 ;  /* 0x0000000806067208 */ /* 0x000fe40000000000 */
[----:B------:R-:W-:Y:S01]  /*02b0*/  FSEL R7, R7, R9, P0 ;  /* 0x0000000907077208 */ /* 0x000fe20000000000 */
[----:B------:R-:W-:Y:S06]  /*02c0*/  BRA `(.L_x_16) ;  /* 0x0000000000647947 */ /* 0x000fec0003800000 */
.L_x_15:
[----:B------:R-:W-:-:S14]  /*02d0*/  DSETP.NE.AND P0, PT, R4, RZ, PT ;  /* 0x000000ff0400722a */ /* 0x000fdc0003f05000 */
[----:B------:R-:W-:Y:S05]  /*02e0*/  @!P0 BRA `(.L_x_17) ;  /* 0x0000000000588947 */ /* 0x000fea0003800000 */
[----:B------:R-:W-:-:S13]  /*02f0*/  ISETP.GE.AND P0, PT, R5, RZ, PT ;  /* 0x000000ff0500720c */ /* 0x000fda0003f06270 */
[----:B------:R-:W-:Y:S01]  /*0300*/  @!P0 IMAD.MOV.U32 R6, RZ, RZ, 0x0 ;  /* 0x00000000ff068424 */ /* 0x000fe200078e00ff */
[----:B------:R-:W-:Y:S01]  /*0310*/  @!P0 MOV R7, 0xfff80000 ;  /* 0xfff8000000078802 */ /* 0x000fe20000000f00 */
[----:B------:R-:W-:Y:S06]  /*0320*/  @!P0 BRA `(.L_x_16) ;  /* 0x00000000004c8947 */ /* 0x000fec0003800000 */
[----:B------:R-:W-:-:S13]  /*0330*/  ISETP.GT.AND P0, PT, R5, 0x7fefffff, PT ;  /* 0x7fefffff0500780c */ /* 0x000fda0003f04270 */
[----:B------:R-:W-:Y:S05]  /*0340*/  @P0 BRA `(.L_x_17) ;  /* 0x0000000000400947 */ /* 0x000fea0003800000 */
[----:B------:R-:W-:Y:S01]  /*0350*/  DMUL R4, R4, 8.11296384146066816958e+31 ;  /* 0x4690000004047828 */ /* 0x000fe20000000000 */
[----:B------:R-:W-:Y:S01]  /*0360*/  IMAD.MOV.U32 R6, RZ, RZ, RZ ;  /* 0x000000ffff067224 */ /* 0x000fe200078e00ff */
[----:B------:R-:W-:Y:S01]  /*0370*/  MOV R11, 0x3fd80000 ;  /* 0x3fd80000000b7802 */ /* 0x000fe20000000f00 */
[----:B------:R-:W-:-:S03]  /*0380*/  IMAD.MOV.U32 R10, RZ, RZ, 0x0 ;  /* 0x00000000ff0a7424 */ /* 0x000fc600078e00ff */
[----:B------:R-:W0:Y:S02]  /*0390*/  MUFU.RSQ64H R7, R5 ;  /* 0x0000000500077308 */ /* 0x000e240000001c00 */
[----:B0-----:R-:W-:-:S08]  /*03a0*/  DMUL R8, R6, R6 ;  /* 0x0000000606087228 */ /* 0x001fd00000000000 */
[----:B------:R-:W-:-:S08]  /*03b0*/  DFMA R8, R4, -R8, 1 ;  /* 0x3ff000000408742b */ /* 0x000fd00000000808 */
[----:B------:R-:W-:Y:S02]  /*03c0*/  DFMA R10, R8, R10, 0.5 ;  /* 0x3fe00000080a742b */ /* 0x000fe4000000000a */
[----:B------:R-:W-:-:S08]  /*03d0*/  DMUL R8, R6, R8 ;  /* 0x0000000806087228 */ /* 0x000fd00000000000 */
[----:B------:R-:W-:-:S08]  /*03e0*/  DFMA R8, R10, R8, R6 ;  /* 0x000000080a08722b */ /* 0x000fd00000000006 */
[----:B------:R-:W-:Y:S02]  /*03f0*/  DMUL R6, R4, R8 ;  /* 0x0000000804067228 */ /* 0x000fe40000000000 */
[----:B------:R-:W-:-:S06]  /*0400*/  VIADD R9, R9, 0xfff00000 ;  /* 0xfff0000009097836 */ /* 0x000fcc0000000000 */
[----:B------:R-:W-:-:S08]  /*0410*/  DFMA R10, R6, -R6, R4 ;  /* 0x80000006060a722b */ /* 0x000fd00000000004 */
[----:B------:R-:W-:-:S10]  /*0420*/  DFMA R6, R8, R10, R6 ;  /* 0x0000000a0806722b */ /* 0x000fd40000000006 */
[----:B------:R-:W-:Y:S01]  /*0430*/  IADD3 R7, PT, PT, R7, -0x3500000, RZ ;  /* 0xfcb0000007077810 */ /* 0x000fe20007ffe0ff */
[----:B------:R-:W-:Y:S06]  /*0440*/  BRA `(.L_x_16) ;  /* 0x0000000000047947 */ /* 0x000fec0003800000 */
.L_x_17:
[----:B------:R-:W-:-:S11]  /*0450*/  DADD R6, R4, R4 ;  /* 0x0000000004067229 */ /* 0x000fd60000000004 */
.L_x_16:
[----:B------:R-:W-:Y:S01]  /*0460*/  IMAD.MOV.U32 R4, RZ, RZ, R0 ;  /* 0x000000ffff047224 */ /* 0x000fe200078e0000 */
[----:B------:R-:W-:Y:S01]  /*0470*/  MOV R5, 0x0 ;  /* 0x0000000000057802 */ /* 0x000fe20000000f00 */
[----:B------:R-:W-:Y:S01]  /*0480*/  IMAD.MOV.U32 R14, RZ, RZ, R6 ;  /* 0x000000ffff0e7224 */ /* 0x000fe200078e0006 */
[----:B------:R-:W-:Y:S02]  /*0490*/  MOV R15, R7 ;  /* 0x00000007000f7202 */ /* 0x000fe40000000f00 */
[----:B------:R-:W-:Y:S05]  /*04a0*/  RET.REL.NODEC R4 `(_Z13choleskyScalePdii) ;  /* 0xfffffff804d47950 */ /* 0x000fea0003c3ffff */
.L_x_18:
        /* <DEDUP_REMOVED lines=13> */
.L_x_77:


//--------------------- .text._Z4elimPdiii        --------------------------
	.section	.text._Z4elimPdiii,"ax",@progbits
	.align	128
        .global         _Z4elimPdiii
        .type           _Z4elimPdiii,@function
        .size           _Z4elimPdiii,(.L_x_81 - _Z4elimPdiii)
        .other          _Z4elimPdiii,@"STO_CUDA_ENTRY STV_DEFAULT"
_Z4elimPdiii:
.text._Z4elimPdiii:
[----:B------:R-:W-:Y:S01]  /*0000*/  LDC R1, c[0x0][0x37c] ;  /* 0x0000df00ff017b82 */ /* 0x000fe20000000800 */
[----:B------:R-:W0:Y:S07]  /*0010*/  S2R R0, SR_TID.X ;  /* 0x0000000000007919 */ /* 0x000e2e0000002100 */
[----:B------:R-:W1:Y:S01]  /*0020*/  LDC.64 R6, c[0x0][0x388] ;  /* 0x0000e200ff067b82 */ /* 0x000e620000000a00 */
[----:B------:R-:W2:Y:S01]  /*0030*/  LDCU.64 UR6, c[0x0][0x358] ;  /* 0x00006b00ff0677ac */ /* 0x000ea20008000a00 */
[----:B------:R-:W-:Y:S01]  /*0040*/  BSSY.RECONVERGENT B0, `(.L_x_19) ;  /* 0x0000081000007945 */ /* 0x000fe20003800200 */
[----:B-1----:R-:W-:-:S04]  /*0050*/  ISETP.GE.AND P0, PT, R7, R6, PT ;  /* 0x000000060700720c */ /* 0x002fc80003f06270 */
[----:B0-----:R-:W-:-:S13]  /*0060*/  ISETP.NE.OR P0, PT, R0, RZ, P0 ;  /* 0x000000ff0000720c */ /* 0x001fda0000705670 */
[----:B--2---:R-:W-:Y:S05]  /*0070*/  @P0 BRA `(.L_x_20) ;  /* 0x0000000400f40947 */ /* 0x004fea0003800000 */
[----:B------:R-:W0:Y:S01]  /*0080*/  LDC R26, c[0x0][0x38c] ;  /* 0x0000e300ff1a7b82 */ /* 0x000e220000000800 */
[----:B------:R-:W-:Y:S02]  /*0090*/  IMAD.IADD R4, R7, 0x1, -R6 ;  /* 0x0000000107047824 */ /* 0x000fe400078e0a06 */
[----:B------:R-:W-:-:S03]  /*00a0*/  IMAD.IADD R2, R6, 0x1, -R7 ;  /* 0x0000000106027824 */ /* 0x000fc600078e0a07 */
[----:B------:R-:W-:Y:S02]  /*00b0*/  ISETP.GT.U32.AND P1, PT, R4, -0x10, PT ;  /* 0xfffffff00400780c */ /* 0x000fe40003f24070 */
[----:B------:R-:W-:-:S04]  /*00c0*/  LOP3.LUT R3, R2, 0xf, RZ, 0xc0, !PT ;  /* 0x0000000f02037812 */ /* 0x000fc800078ec0ff */
[----:B------:R-:W-:-:S07]  /*00d0*/  ISETP.NE.AND P0, PT, R3, RZ, PT ;  /* 0x000000ff0300720c */ /* 0x000fce0003f05270 */
[----:B------:R-:W-:Y:S06]  /*00e0*/  @P1 BRA `(.L_x_21) ;  /* 0x0000000000d01947 */ /* 0x000fec0003800000 */
[----:B------:R-:W1:Y:S01]  /*00f0*/  S2R R5, SR_CgaCtaId ;  /* 0x0000000000057919 */ /* 0x000e620000008800 */
[----:B------:R-:W2:Y:S01]  /*0100*/  LDCU.64 UR4, c[0x0][0x380] ;  /* 0x00007000ff0477ac */ /* 0x000ea20008000a00 */
[----:B------:R-:W-:Y:S02]  /*0110*/  MOV R4, 0x400 ;  /* 0x0000040000047802 */ /* 0x000fe40000000f00 */
[----:B------:R-:W-:-:S04]  /*0120*/  LOP3.LUT R27, R2, 0xfffffff0, RZ, 0xc0, !PT ;  /* 0xfffffff0021b7812 */ /* 0x000fc800078ec0ff */
[----:B------:R-:W-:Y:S01]  /*0130*/  IADD3 R27, PT, PT, -R27, RZ, RZ ;  /* 0x000000ff1b1b7210 */ /* 0x000fe20007ffe1ff */
[----:B--2---:R-:W-:-:S04]  /*0140*/  UIADD3 UR4, UP0, UPT, UR4, 0x40, URZ ;  /* 0x0000004004047890 */ /* 0x004fc8000ff1e0ff */
[----:B------:R-:W-:Y:S01]  /*0150*/  UIADD3.X UR5, UPT, UPT, URZ, UR5, URZ, UP0, !UPT ;  /* 0x00000005ff057290 */ /* 0x000fe200087fe4ff */
[----:B-1----:R-:W-:-:S05]  /*0160*/  LEA R4, R5, R4, 0x18 ;  /* 0x0000000405047211 */ /* 0x002fca00078ec0ff */
[C---:B------:R-:W-:Y:S02]  /*0170*/  IMAD R5, R7.reuse, 0x8, R4 ;  /* 0x0000000807057824 */ /* 0x040fe400078e0204 */
[----:B------:R-:W-:Y:S02]  /*0180*/  IMAD R4, R7, R6, R7 ;  /* 0x0000000607047224 */ /* 0x000fe400078e0207 */
[----:B------:R-:W-:-:S07]  /*0190*/  VIADD R5, R5, 0x40 ;  /* 0x0000004005057836 */ /* 0x000fce0000000000 */
.L_x_22:
[----:B------:R-:W-:Y:S02]  /*01a0*/  IMAD.U32 R22, RZ, RZ, UR4 ;  /* 0x00000004ff167e24 */ /* 0x000fe4000f8e00ff */
[----:B------:R-:W-:Y:S02]  /*01b0*/  IMAD.U32 R23, RZ, RZ, UR5 ;  /* 0x00000005ff177e24 */ /* 0x000fe4000f8e00ff */
[----:B------:R-:W-:-:S05]  /*01c0*/  IMAD.WIDE R22, R4, 0x8, R22 ;  /* 0x0000000804167825 */ /* 0x000fca00078e0216 */
[----:B------:R-:W2:Y:S04]  /*01d0*/  LDG.E.64 R18, desc[UR6][R22.64+-0x40] ;  /* 0xffffc00616127981 */ /* 0x000ea8000c1e1b00 */
[----:B------:R-:W3:Y:S04]  /*01e0*/  LDG.E.64 R16, desc[UR6][R22.64+-0x38] ;  /* 0xffffc80616107981 */ /* 0x000ee8000c1e1b00 */
[----:B------:R-:W4:Y:S04]  /*01f0*/  LDG.E.64 R14, desc[UR6][R22.64+-0x30] ;  /* 0xffffd006160e7981 */ /* 0x000f28000c1e1b00 */
[----:B------:R-:W5:Y:S04]  /*0200*/  LDG.E.64 R8, desc[UR6][R22.64+-0x28] ;  /* 0xffffd80616087981 */ /* 0x000f68000c1e1b00 */
[----:B------:R-:W5:Y:S04]  /*0210*/  LDG.E.64 R24, desc[UR6][R22.64+-0x20] ;  /* 0xffffe00616187981 */ /* 0x000f68000c1e1b00 */
[----:B------:R-:W5:Y:S04]  /*0220*/  LDG.E.64 R10, desc[UR6][R22.64+-0x10] ;  /* 0xfffff006160a7981 */ /* 0x000f68000c1e1b00 */
[----:B------:R-:W5:Y:S04]  /*0230*/  LDG.E.64 R12, desc[UR6][R22.64+-0x8] ;  /* 0xfffff806160c7981 */ /* 0x000f68000c1e1b00 */
[----:B------:R-:W5:Y:S04]  /*0240*/  LDG.E.64 R28, desc[UR6][R22.64+-0x18] ;  /* 0xffffe806161c7981 */ /* 0x000f68000c1e1b00 */
[----:B------:R-:W5:Y:S04]  /*0250*/  LDG.E.64 R20, desc[UR6][R22.64] ;  /* 0x0000000616147981 */ /* 0x000f68000c1e1b00 */
[----:B--2---:R1:W-:Y:S04]  /*0260*/  STS.64 [R5+-0x40], R18 ;  /* 0xffffc01205007388 */ /* 0x0043e80000000a00 */
[----:B---3--:R2:W-:Y:S04]  /*0270*/  STS.64 [R5+-0x38], R16 ;  /* 0xffffc81005007388 */ /* 0x0085e80000000a00 */
[----:B----4-:R3:W-:Y:S04]  /*0280*/  STS.64 [R5+-0x30], R14 ;  /* 0xffffd00e05007388 */ /* 0x0107e80000000a00 */
[----:B-----5:R-:W-:Y:S04]  /*0290*/  STS.64 [R5+-0x28], R8 ;  /* 0xffffd80805007388 */ /* 0x020fe80000000a00 */
[----:B------:R-:W-:Y:S04]  /*02a0*/  STS.64 [R5+-0x20], R24 ;  /* 0xffffe01805007388 */ /* 0x000fe80000000a00 */
[----:B------:R-:W-:Y:S04]  /*02b0*/  STS.64 [R5+-0x10], R10 ;  /* 0xfffff00a05007388 */ /* 0x000fe80000000a00 */
[----:B------:R4:W-:Y:S04]  /*02c0*/  STS.64 [R5+-0x8], R12 ;  /* 0xfffff80c05007388 */ /* 0x0009e80000000a00 */
[----:B-1----:R-:W5:Y:S04]  /*02d0*/  LDG.E.64 R18, desc[UR6][R22.64+0x8] ;  /* 0x0000080616127981 */ /* 0x002f68000c1e1b00 */
[----:B--2---:R-:W2:Y:S04]  /*02e0*/  LDG.E.64 R16, desc[UR6][R22.64+0x10] ;  /* 0x0000100616107981 */ /* 0x004ea8000c1e1b00 */
[----:B---3--:R-:W3:Y:S04]  /*02f0*/  LDG.E.64 R14, desc[UR6][R22.64+0x18] ;  /* 0x00001806160e7981 */ /* 0x008ee8000c1e1b00 */
[----:B----4-:R-:W4:Y:S04]  /*0300*/  LDG.E.64 R12, desc[UR6][R22.64+0x20] ;  /* 0x00002006160c7981 */ /* 0x010f28000c1e1b00 */
[----:B------:R-:W4:Y:S04]  /*0310*/  LDG.E.64 R10, desc[UR6][R22.64+0x28] ;  /* 0x00002806160a7981 */ /* 0x000f28000c1e1b00 */
[----:B------:R-:W4:Y:S04]  /*0320*/  LDG.E.64 R8, desc[UR6][R22.64+0x30] ;  /* 0x0000300616087981 */ /* 0x000f28000c1e1b00 */
[----:B------:R-:W4:Y:S01]  /*0330*/  LDG.E.64 R24, desc[UR6][R22.64+0x38] ;  /* 0x0000380616187981 */ /* 0x000f22000c1e1b00 */
[----:B------:R-:W-:-:S04]  /*0340*/  IADD3 R27, PT, PT, R27, 0x10, RZ ;  /* 0x000000101b1b7810 */ /* 0x000fc80007ffe0ff */
[----:B------:R-:W-:Y:S01]  /*0350*/  ISETP.NE.AND P1, PT, R27, RZ, PT ;  /* 0x000000ff1b00720c */ /* 0x000fe20003f25270 */
[----:B------:R-:W-:Y:S01]  /*0360*/  STS.64 [R5+-0x18], R28 ;  /* 0xffffe81c05007388 */ /* 0x000fe20000000a00 */
[----:B0-----:R-:W-:Y:S02]  /*0370*/  VIADD R26, R26, 0x10 ;  /* 0x000000101a1a7836 */ /* 0x001fe40000000000 */
[----:B------:R-:W-:Y:S01]  /*0380*/  VIADD R4, R4, 0x10 ;  /* 0x0000001004047836 */ /* 0x000fe20000000000 */
[----:B------:R-:W-:Y:S04]  /*0390*/  STS.64 [R5], R20 ;  /* 0x0000001405007388 */ /* 0x000fe80000000a00 */
[----:B-----5:R-:W-:Y:S04]  /*03a0*/  STS.64 [R5+0x8], R18 ;  /* 0x0000081205007388 */ /* 0x020fe80000000a00 */
[----:B--2---:R-:W-:Y:S04]  /*03b0*/  STS.64 [R5+0x10], R16 ;  /* 0x0000101005007388 */ /* 0x004fe80000000a00 */
[----:B---3--:R-:W-:Y:S04]  /*03c0*/  STS.64 [R5+0x18], R14 ;  /* 0x0000180e05007388 */ /* 0x008fe80000000a00 */
[----:B----4-:R-:W-:Y:S04]  /*03d0*/  STS.64 [R5+0x20], R12 ;  /* 0x0000200c05007388 */ /* 0x010fe80000000a00 */
[----:B------:R-:W-:Y:S04]  /*03e0*/  STS.64 [R5+0x28], R10 ;  /* 0x0000280a05007388 */ /* 0x000fe80000000a00 */
[----:B------:R-:W-:Y:S04]  /*03f0*/  STS.64 [R5+0x30], R8 ;  /* 0x0000300805007388 */ /* 0x000fe80000000a00 */
[----:B------:R0:W-:Y:S02]  /*0400*/  STS.64 [R5+0x38], R24 ;  /* 0x0000381805007388 */ /* 0x0001e40000000a00 */
[----:B0-----:R-:W-:Y:S01]  /*0410*/  IADD3 R5, PT, PT, R5, 0x80, RZ ;  /* 0x0000008005057810 */ /* 0x001fe20007ffe0ff */
[----:B------:R-:W-:Y:S06]  /*0420*/  @P1 BRA `(.L_x_22) ;  /* 0xfffffffc005c1947 */ /* 0x000fec000383ffff */
.L_x_21:
[----:B------:R-:W-:Y:S05]  /*0430*/  @!P0 BRA `(.L_x_20) ;  /* 0x0000000400048947 */ /* 0x000fea0003800000 */
[----:B------:R-:W-:Y:S02]  /*0440*/  ISETP.GE.U32.AND P0, PT, R3, 0x8, PT ;  /* 0x000000080300780c */ /* 0x000fe40003f06070 */
[----:B------:R-:W-:-:S04]  /*0450*/  LOP3.LUT R24, R2, 0x7, RZ, 0xc0, !PT ;  /* 0x0000000702187812 */ /* 0x000fc800078ec0ff */
[----:B------:R-:W-:-:S07]  /*0460*/  ISETP.NE.AND P1, PT, R24, RZ, PT ;  /* 0x000000ff1800720c */ /* 0x000fce0003f25270 */
[----:B------:R-:W-:Y:S06]  /*0470*/  @!P0 BRA `(.L_x_23) ;  /* 0x0000000000608947 */ /* 0x000fec0003800000 */
[----:B------:R-:W1:Y:S01]  /*0480*/  LDC.64 R22, c[0x0][0x380] ;  /* 0x0000e000ff167b82 */ /* 0x000e620000000a00 */
[----:B0-----:R-:W-:-:S04]  /*0490*/  IMAD R3, R7, R6, R26 ;  /* 0x0000000607037224 */ /* 0x001fc800078e021a */
[----:B-1----:R-:W-:-:S05]  /*04a0*/  IMAD.WIDE R22, R3, 0x8, R22 ;  /* 0x0000000803167825 */ /* 0x002fca00078e0216 */
[----:B------:R-:W2:Y:S04]  /*04b0*/  LDG.E.64 R4, desc[UR6][R22.64] ;  /* 0x0000000616047981 */ /* 0x000ea8000c1e1b00 */
[----:B------:R-:W3:Y:S04]  /*04c0*/  LDG.E.64 R8, desc[UR6][R22.64+0x8] ;  /* 0x0000080616087981 */ /* 0x000ee8000c1e1b00 */
[----:B------:R-:W4:Y:S04]  /*04d0*/  LDG.E.64 R10, desc[UR6][R22.64+0x10] ;  /* 0x00001006160a7981 */ /* 0x000f28000c1e1b00 */
[----:B------:R-:W5:Y:S04]  /*04e0*/  LDG.E.64 R12, desc[UR6][R22.64+0x18] ;  /* 0x00001806160c7981 */ /* 0x000f68000c1e1b00 */
[----:B------:R-:W5:Y:S04]  /*04f0*/  LDG.E.64 R14, desc[UR6][R22.64+0x20] ;  /* 0x00002006160e7981 */ /* 0x000f68000c1e1b00 */
[----:B------:R-:W5:Y:S04]  /*0500*/  LDG.E.64 R16, desc[UR6][R22.64+0x28] ;  /* 0x0000280616107981 */ /* 0x000f68000c1e1b00 */
[----:B------:R-:W5:Y:S04]  /*0510*/  LDG.E.64 R18, desc[UR6][R22.64+0x30] ;  /* 0x0000300616127981 */ /* 0x000f68000c1e1b00 */
[----:B------:R-:W5:Y:S01]  /*0520*/  LDG.E.64 R20, desc[UR6][R22.64+0x38] ;  /* 0x0000380616147981 */ /* 0x000f62000c1e1b00 */
[----:B------:R-:W-:Y:S01]  /*0530*/  MOV R3, 0x400 ;  /* 0x0000040000037802 */ /* 0x000fe20000000f00 */
[----:B------:R-:W0:Y:S03]  /*0540*/  S2R R28, SR_CgaCtaId ;  /* 0x00000000001c7919 */ /* 0x000e260000008800 */
[----:B0-----:R-:W-:-:S05]  /*0550*/  LEA R3, R28, R3, 0x18 ;  /* 0x000000031c037211 */ /* 0x001fca00078ec0ff */
[C---:B------:R-:W-:Y:S02]  /*0560*/  IMAD R3, R26.reuse, 0x8, R3 ;  /* 0x000000081a037824 */ /* 0x040fe400078e0203 */
[----:B------:R-:W-:-:S03]  /*0570*/  VIADD R26, R26, 0x8 ;  /* 0x000000081a1a7836 */ /* 0x000fc60000000000 */
[----:B--2---:R1:W-:Y:S04]  /*0580*/  STS.64 [R3], R4 ;  /* 0x0000000403007388 */ /* 0x0043e80000000a00 */
[----:B---3--:R1:W-:Y:S04]  /*0590*/  STS.64 [R3+0x8], R8 ;  /* 0x0000080803007388 */ /* 0x0083e80000000a00 */
[----:B----4-:R1:W-:Y:S04]  /*05a0*/  STS.64 [R3+0x10], R10 ;  /* 0x0000100a03007388 */ /* 0x0103e80000000a00 */
[----:B-----5:R1:W-:Y:S04]  /*05b0*/  STS.64 [R3+0x18], R12 ;  /* 0x0000180c03007388 */ /* 0x0203e80000000a00 */
[----:B------:R1:W-:Y:S04]  /*05c0*/  STS.64 [R3+0x20], R14 ;  /* 0x0000200e03007388 */ /* 0x0003e80000000a00 */
[----:B------:R1:W-:Y:S04]  /*05d0*/  STS.64 [R3+0x28], R16 ;  /* 0x0000281003007388 */ /* 0x0003e80000000a00 */
[----:B------:R1:W-:Y:S04]  /*05e0*/  STS.64 [R3+0x30], R18 ;  /* 0x0000301203007388 */ /* 0x0003e80000000a00 */
[----:B------:R1:W-:Y:S02]  /*05f0*/  STS.64 [R3+0x38], R20 ;  /* 0x0000381403007388 */ /* 0x0003e40000000a00 */
.L_x_23:
[----:B------:R-:W-:Y:S05]  /*0600*/  @!P1 BRA `(.L_x_20) ;  /* 0x0000000000909947 */ /* 0x000fea0003800000 */
[----:B------:R-:W-:Y:S02]  /*0610*/  ISETP.GE.U32.AND P0, PT, R24, 0x4, PT ;  /* 0x000000041800780c */ /* 0x000fe40003f06070 */
[----:B-1----:R-:W-:-:S04]  /*0620*/  LOP3.LUT R14, R2, 0x3, RZ, 0xc0, !PT ;  /* 0x00000003020e7812 */ /* 0x002fc800078ec0ff */
        /* <DEDUP_REMOVED lines=8> */
[----:B------:R-:W5:Y:S01]  /*06b0*/  LDG.E.64 R12, desc[UR6][R2.64+0x18] ;  /* 0x00001806020c7981 */ /* 0x000f62000c1e1b00 */
[----:B------:R-:W-:Y:S01]  /*06c0*/  MOV R15, 0x400 ;  /* 0x00000400000f7802 */ /* 0x000fe20000000f00 */
[----:B------:R-:W0:Y:S03]  /*06d0*/  S2R R16, SR_CgaCtaId ;  /* 0x0000000000107919 */ /* 0x000e260000008800 */
[----:B0-----:R-:W-:-:S04]  /*06e0*/  LEA R15, R16, R15, 0x18 ;  /* 0x0000000f100f7211 */ /* 0x001fc800078ec0ff */
[C---:B------:R-:W-:Y:S01]  /*06f0*/  LEA R15, R26.reuse, R15, 0x3 ;  /* 0x0000000f1a0f7211 */ /* 0x040fe200078e18ff */
[----:B------:R-:W-:-:S04]  /*0700*/  VIADD R26, R26, 0x4 ;  /* 0x000000041a1a7836 */ /* 0x000fc80000000000 */
[----:B--2---:R1:W-:Y:S04]  /*0710*/  STS.64 [R15], R4 ;  /* 0x000000040f007388 */ /* 0x0043e80000000a00 */
[----:B---3--:R1:W-:Y:S04]  /*0720*/  STS.64 [R15+0x8], R8 ;  /* 0x000008080f007388 */ /* 0x0083e80000000a00 */
[----:B----4-:R1:W-:Y:S04]  /*0730*/  STS.64 [R15+0x10], R10 ;  /* 0x0000100a0f007388 */ /* 0x0103e80000000a00 */
[----:B-----5:R1:W-:Y:S02]  /*0740*/  STS.64 [R15+0x18], R12 ;  /* 0x0000180c0f007388 */ /* 0x0203e40000000a00 */
.L_x_24:
[----:B------:R-:W-:Y:S05]  /*0750*/  @!P1 BRA `(.L_x_20) ;  /* 0x00000000003c9947 */ /* 0x000fea0003800000 */
[----:B------:R-:W2:Y:S01]  /*0760*/  S2R R3, SR_CgaCtaId ;  /* 0x0000000000037919 */ /* 0x000ea20000008800 */
[----:B-1----:R-:W1:Y:S01]  /*0770*/  LDC.64 R4, c[0x0][0x380] ;  /* 0x0000e000ff047b82 */ /* 0x002e620000000a00 */
[----:B------:R-:W-:Y:S01]  /*0780*/  MOV R2, 0x400 ;  /* 0x0000040000027802 */ /* 0x000fe20000000f00 */
[----:B------:R-:W-:Y:S02]  /*0790*/  IMAD.MOV R14, RZ, RZ, -R14 ;  /* 0x000000ffff0e7224 */ /* 0x000fe400078e0a0e */
[----:B0-----:R-:W-:Y:S01]  /*07a0*/  IMAD R11, R7, R6, R26 ;  /* 0x00000006070b7224 */ /* 0x001fe200078e021a */
[----:B--2---:R-:W-:-:S04]  /*07b0*/  LEA R3, R3, R2, 0x18 ;  /* 0x0000000203037211 */ /* 0x004fc800078ec0ff */
[----:B------:R-:W-:-:S07]  /*07c0*/  LEA R9, R26, R3, 0x3 ;  /* 0x000000031a097211 */ /* 0x000fce00078e18ff */
.L_x_25:
[----:B-1----:R-:W-:-:S06]  /*07d0*/  IMAD.WIDE R2, R11, 0x8, R4 ;  /* 0x000000080b027825 */ /* 0x002fcc00078e0204 */
[----:B------:R-:W2:Y:S01]  /*07e0*/  LDG.E.64 R2, desc[UR6][R2.64] ;  /* 0x0000000602027981 */ /* 0x000ea2000c1e1b00 */
[----:B------:R-:W-:Y:S02]  /*07f0*/  VIADD R14, R14, 0x1 ;  /* 0x000000010e0e7836 */ /* 0x000fe40000000000 */
[----:B------:R-:W-:-:S03]  /*0800*/  VIADD R11, R11, 0x1 ;  /* 0x000000010b0b7836 */ /* 0x000fc60000000000 */
[----:B------:R-:W-:Y:S01]  /*0810*/  ISETP.NE.AND P0, PT, R14, RZ, PT ;  /* 0x000000ff0e00720c */ /* 0x000fe20003f05270 */
[----:B--2---:R0:W-:Y:S02]  /*0820*/  STS.64 [R9], R2 ;  /* 0x0000000209007388 */ /* 0x0041e40000000a00 */
[----:B0-----:R-:W-:-:S10]  /*0830*/  IADD3 R9, PT, PT, R9, 0x8, RZ ;  /* 0x0000000809097810 */ /* 0x001fd40007ffe0ff */
[----:B------:R-:W-:Y:S05]  /*0840*/  @P0 BRA `(.L_x_25) ;  /* 0xfffffffc00e00947 */ /* 0x000fea000383ffff */
.L_x_20:
[----:B------:R-:W-:Y:S05]  /*0850*/  BSYNC.RECONVERGENT B0 ;  /* 0x0000000000007941 */ /* 0x000fea0003800200 */
.L_x_19:
[----:B------:R-:W2:Y:S08]  /*0860*/  S2UR UR4, SR_CTAID.X ;  /* 0x00000000000479c3 */ /* 0x000eb00000002500 */
[----:B------:R-:W-:Y:S08]  /*0870*/  BAR.SYNC.DEFER_BLOCKING 0x0 ;  /* 0x0000000000007b1d */ /* 0x000ff00000010000 */
[----:B-1----:R-:W2:Y:S02]  /*0880*/  LDC R3, c[0x0][0x390] ;  /* 0x0000e400ff037b82 */ /* 0x002ea40000000800 */
[----:B--2---:R-:W-:-:S04]  /*0890*/  IMAD R3, R3, UR4, R0 ;  /* 0x0000000403037c24 */ /* 0x004fc8000f8e0200 */
[-C--:B------:R-:W-:Y:S02]  /*08a0*/  IMAD R8, R3, R6.reuse, RZ ;  /* 0x0000000603087224 */ /* 0x080fe400078e02ff */
[----:B------:R-:W-:Y:S02]  /*08b0*/  IMAD R3, R7, R6, RZ ;  /* 0x0000000607037224 */ /* 0x000fe400078e02ff */
[C---:B------:R-:W-:Y:S02]  /*08c0*/  IMAD.IADD R0, R8.reuse, 0x1, R7 ;  /* 0x0000000108007824 */ /* 0x040fe400078e0207 */
[----:B------:R-:W-:-:S03]  /*08d0*/  IMAD.IADD R9, R8, 0x1, R6 ;  /* 0x0000000108097824 */ /* 0x000fc600078e0206 */
[----:B------:R-:W-:-:S04]  /*08e0*/  IADD3 R2, PT, PT, R0, 0x1, RZ ;  /* 0x0000000100027810 */ /* 0x000fc80007ffe0ff */
[----:B------:R-:W-:-:S04]  /*08f0*/  ISETP.GE.AND P0, PT, R2, R9, PT ;  /* 0x000000090200720c */ /* 0x000fc80003f06270 */
[----:B------:R-:W-:-:S13]  /*0900*/  ISETP.LE.OR P0, PT, R8, R3, P0 ;  /* 0x000000030800720c */ /* 0x000fda0000703670 */
[----:B------:R-:W-:Y:S05]  /*0910*/  @P0 EXIT ;  /* 0x000000000000094d */ /* 0x000fea0003800000 */
[----:B------:R-:W-:Y:S01]  /*0920*/  LOP3.LUT R3, RZ, R7, RZ, 0x33, !PT ;  /* 0x00000007ff037212 */ /* 0x000fe200078e33ff */
[----:B------:R-:W1:Y:S01]  /*0930*/  LDC.64 R4, c[0x0][0x380] ;  /* 0x0000e000ff047b82 */ /* 0x000e620000000a00 */
[----:B------:R-:W-:Y:S01]  /*0940*/  IMAD.MOV.U32 R19, RZ, RZ, R0 ;  /* 0x000000ffff137224 */ /* 0x000fe200078e0000 */
[----:B------:R-:W-:Y:S02]  /*0950*/  MOV R0, R2 ;  /* 0x0000000200007202 */ /* 0x000fe40000000f00 */
[----:B------:R-:W-:-:S05]  /*0960*/  IMAD.IADD R3, R3, 0x1, R6 ;  /* 0x0000000103037824 */ /* 0x000fca00078e0206 */
[----:B------:R-:W-:Y:S01]  /*0970*/  LOP3.LUT P0, R10, R3, 0x3, RZ, 0xc0, !PT ;  /* 0x00000003030a7812 */ /* 0x000fe2000780c0ff */
[----:B-1----:R-:W-:-:S12]  /*0980*/  IMAD.WIDE R2, R19, 0x8, R4 ;  /* 0x0000000813027825 */ /* 0x002fd800078e0204 */
[----:B------:R-:W-:Y:S05]  /*0990*/  @!P0 BRA `(.L_x_26) ;  /* 0x00000000004c8947 */ /* 0x000fea0003800000 */
[----:B------:R-:W1:Y:S01]  /*09a0*/  S2R R12, SR_CgaCtaId ;  /* 0x00000000000c7919 */ /* 0x000e620000008800 */
[----:B------:R-:W-:Y:S01]  /*09b0*/  MOV R11, 0x400 ;  /* 0x00000400000b7802 */ /* 0x000fe20000000f00 */
[----:B------:R-:W-:-:S03]  /*09c0*/  IMAD.MOV R20, RZ, RZ, -R10 ;  /* 0x000000ffff147224 */ /* 0x000fc600078e0a0a */
[----:B-1----:R-:W-:-:S05]  /*09d0*/  LEA R12, R12, R11, 0x18 ;  /* 0x0000000b0c0c7211 */ /* 0x002fca00078ec0ff */
[----:B------:R-:W-:-:S05]  /*09e0*/  IMAD R12, R7, 0x8, R12 ;  /* 0x00000008070c7824 */ /* 0x000fca00078e020c */
[----:B------:R-:W-:-:S07]  /*09f0*/  IADD3 R18, PT, PT, R12, 0x8, RZ ;  /* 0x000000080c127810 */ /* 0x000fce0007ffe0ff */
.L_x_27:
[----:B-1----:R-:W-:Y:S01]  /*0a00*/  IMAD.WIDE R10, R0, 0x8, R4 ;  /* 0x00000008000a7825 */ /* 0x002fe200078e0204 */
[----:B------:R-:W2:Y:S04]  /*0a10*/  LDG.E.64 R14, desc[UR6][R2.64] ;  /* 0x00000006020e7981 */ /* 0x000ea8000c1e1b00 */
[----:B------:R-:W2:Y:S01]  /*0a20*/  LDG.E.64 R12, desc[UR6][R10.64] ;  /* 0x000000060a0c7981 */ /* 0x000ea2000c1e1b00 */
[----:B------:R-:W-:Y:S01]  /*0a30*/  VIADD R20, R20, 0x1 ;  /* 0x0000000114147836 */ /* 0x000fe20000000000 */
[----:B------:R-:W-:Y:S01]  /*0a40*/  IADD3 R0, PT, PT, R0, 0x1, RZ ;  /* 0x0000000100007810 */ /* 0x000fe20007ffe0ff */
[----:B------:R-:W-:Y:S01]  /*0a50*/  VIADD R19, R19, 0x1 ;  /* 0x0000000113137836 */ /* 0x000fe20000000000 */
[----:B------:R1:W2:Y:S02]  /*0a60*/  LDS.64 R16, [R18] ;  /* 0x0000000012107984 */ /* 0x0002a40000000a00 */
[----:B------:R-:W-:Y:S01]  /*0a70*/  ISETP.NE.AND P0, PT, R20, RZ, PT ;  /* 0x000000ff1400720c */ /* 0x000fe20003f05270 */
[----:B-1----:R-:W-:Y:S01]  /*0a80*/  VIADD R18, R18, 0x8 ;  /* 0x0000000812127836 */ /* 0x002fe20000000000 */
[----:B--2---:R-:W-:-:S07]  /*0a90*/  DFMA R12, -R14, R16, R12 ;  /* 0x000000100e0c722b */ /* 0x004fce000000010c */
[----:B------:R1:W-:Y:S04]  /*0aa0*/  STG.E.64 desc[UR6][R10.64], R12 ;  /* 0x0000000c0a007986 */ /* 0x0003e8000c101b06 */
[----:B------:R-:W-:Y:S05]  /*0ab0*/  @P0 BRA `(.L_x_27) ;  /* 0xfffffffc00d00947 */ /* 0x000fea000383ffff */
[----:B------:R-:W-:-:S07]  /*0ac0*/  VIADD R0, R19, 0x1 ;  /* 0x0000000113007836 */ /* 0x000fce0000000000 */
.L_x_26:
[----:B------:R-:W-:-:S04]  /*0ad0*/  IADD3 R6, PT, PT, -R7, -0x2, R6 ;  /* 0xfffffffe07067810 */ /* 0x000fc80007ffe106 */
[----:B------:R-:W-:-:S13]  /*0ae0*/  ISETP.GE.U32.AND P0, PT, R6, 0x3, PT ;  /* 0x000000030600780c */ /* 0x000fda0003f06070 */
[----:B------:R-:W-:Y:S05]  /*0af0*/  @!P0 EXIT ;  /* 0x000000000000894d */ /* 0x000fea0003800000 */
[----:B------:R-:W2:Y:S01]  /*0b00*/  S2R R7, SR_CgaCtaId ;  /* 0x0000000000077919 */ /* 0x000ea20000008800 */
[----:B------:R-:W3:Y:S01]  /*0b10*/  LDCU.64 UR4, c[0x0][0x380] ;  /* 0x00007000ff0477ac */ /* 0x000ee20008000a00 */
[----:B------:R-:W-:Y:S01]  /*0b20*/  IADD3 R6, PT, PT, -R9, R0, RZ ;  /* 0x0000000009067210 */ /* 0x000fe20007ffe1ff */
[----:B------:R-:W-:Y:S01]  /*0b30*/  IMAD.SHL.U32 R5, R8, 0x8, RZ ;  /* 0x0000000808057824 */ /* 0x000fe200078e00ff */
[----:B------:R-:W-:Y:S01]  /*0b40*/  MOV R4, 0x400 ;  /* 0x0000040000047802 */ /* 0x000fe20000000f00 */
[----:B------:R-:W-:Y:S01]  /*0b50*/  BSSY.RECONVERGENT B0, `(.L_x_28) ;  /* 0x00000a3000007945 */ /* 0x000fe20003800200 */
[----:B------:R-:W-:Y:S01]  /*0b60*/  ISETP.GE.AND P0, PT, R6, RZ, PT ;  /* 0x000000ff0600720c */ /* 0x000fe20003f06270 */
[----:B---3--:R-:W-:-:S04]  /*0b70*/  UIADD3 UR4, UP0, UPT, UR4, 0x10, URZ ;  /* 0x0000001004047890 */ /* 0x008fc8000ff1e0ff */
[----:B------:R-:W-:Y:S01]  /*0b80*/  UIADD3.X UR5, UPT, UPT, URZ, UR5, URZ, UP0, !UPT ;  /* 0x00000005ff057290 */ /* 0x000fe200087fe4ff */
[----:B--2---:R-:W-:Y:S01]  /*0b90*/  LEA R8, R7, R4, 0x18 ;  /* 0x0000000407087211 */ /* 0x004fe200078ec0ff */
[----:B------:R-:W-:Y:S01]  /*0ba0*/  IMAD R7, R0, 0x8, -R5 ;  /* 0x0000000800077824 */ /* 0x000fe200078e0a05 */
[----:B------:R-:W-:-:S03]  /*0bb0*/  MOV R4, UR4 ;  /* 0x0000000400047c02 */ /* 0x000fc60008000f00 */
[----:B------:R-:W-:Y:S01]  /*0bc0*/  IMAD.U32 R5, RZ, RZ, UR5 ;  /* 0x00000005ff057e24 */ /* 0x000fe2000f8e00ff */
[----:B------:R-:W-:Y:S01]  /*0bd0*/  IADD3 R7, PT, PT, R7, 0x10, R8 ;  /* 0x0000001007077810 */ /* 0x000fe20007ffe008 */
[----:B------:R-:W-:Y:S06]  /*0be0*/  @P0 BRA `(.L_x_29) ;  /* 0x0000000800640947 */ /* 0x000fec0003800000 */
[----:B------:R-:W-:Y:S01]  /*0bf0*/  IMAD.MOV R8, RZ, RZ, -R6 ;  /* 0x000000ffff087224 */ /* 0x000fe200078e0a06 */
[----:B------:R-:W-:Y:S01]  /*0c00*/  BSSY.RECONVERGENT B1, `(.L_x_30) ;  /* 0x0000061000017945 */ /* 0x000fe20003800200 */
[----:B------:R-:W-:-:S03]  /*0c10*/  PLOP3.LUT P0, PT, PT, PT, PT, 0x80, 0x8 ;  /* 0x000000000008781c */ /* 0x000fc60003f0f070 */
[----:B------:R-:W-:-:S13]  /*0c20*/  ISETP.GT.AND P1, PT, R8, 0xc, PT ;  /* 0x0000000c0800780c */ /* 0x000fda0003f24270 */
[----:B------:R-:W-:Y:S05]  /*0c30*/  @!P1 BRA `(.L_x_31) ;  /* 0x0000000400749947 */ /* 0x000fea0003800000 */
[----:B------:R-:W-:-:S13]  /*0c40*/  PLOP3.LUT P0, PT, PT, PT, PT, 0x8, 0x80 ;  /* 0x000000000080781c */ /* 0x000fda0003f0e170 */
.L_x_32:
[----:B----4-:R-:W-:Y:S01]  /*0c50*/  IMAD.WIDE R8, R0, 0x8, R4 ;  /* 0x0000000800087825 */ /* 0x010fe200078e0204 */
[----:B-1----:R-:W2:Y:S04]  /*0c60*/  LDG.E.64 R12, desc[UR6][R2.64] ;  /* 0x00000006020c7981 */ /* 0x002ea8000c1e1b00 */
[----:B------:R-:W2:Y:S04]  /*0c70*/  LDG.E.64 R10, desc[UR6][R8.64+-0x10] ;  /* 0xfffff006080a7981 */ /* 0x000ea8000c1e1b00 */
[----:B------:R-:W2:Y:S04]  /*0c80*/  LDS.64 R14, [R7+-0x10] ;  /* 0xfffff000070e7984 */ /* 0x000ea80000000a00 */
[----:B------:R-:W1:Y:S04]  /*0c90*/  LDS.64 R16, [R7+-0x8] ;  /* 0xfffff80007107984 */ /* 0x000e680000000a00 */
[----:B------:R-:W3:Y:S01]  /*0ca0*/  LDS.64 R18, [R7] ;  /* 0x0000000007127984 */ /* 0x000ee20000000a00 */
[----:B--2---:R-:W-:-:S03]  /*0cb0*/  DFMA R10, -R12, R14, R10 ;  /* 0x0000000e0c0a722b */ /* 0x004fc6000000010a */
[----:B------:R-:W1:Y:S04]  /*0cc0*/  LDG.E.64 R12, desc[UR6][R8.64+-0x8] ;  /* 0xfffff806080c7981 */ /* 0x000e68000c1e1b00 */
[----:B------:R2:W-:Y:S04]  /*0cd0*/  STG.E.64 desc[UR6][R8.64+-0x10], R10 ;  /* 0xfffff00a08007986 */ /* 0x0005e8000c101b06 */
[----:B------:R-:W1:Y:S02]  /*0ce0*/  LDG.E.64 R14, desc[UR6][R2.64] ;  /* 0x00000006020e7981 */ /* 0x000e64000c1e1b00 */
[----:B-1----:R-:W-:-:S02]  /*0cf0*/  DFMA R12, -R14, R16, R12 ;  /* 0x000000100e0c722b */ /* 0x002fc4000000010c */
[----:B------:R-:W3:Y:S05]  /*0d00*/  LDG.E.64 R14, desc[UR6][R8.64] ;  /* 0x00000006080e7981 */ /* 0x000eea000c1e1b00 */
[----:B------:R-:W-:Y:S04]  /*0d10*/  STG.E.64 desc[UR6][R8.64+-0x8], R12 ;  /* 0xfffff80c08007986 */ /* 0x000fe8000c101b06 */
[----:B------:R-:W3:Y:S02]  /*0d20*/  LDG.E.64 R16, desc[UR6][R2.64] ;  /* 0x0000000602107981 */ /* 0x000ee4000c1e1b00 */
[----:B---3--:R-:W-:-:S02]  /*0d30*/  DFMA R14, -R16, R18, R14 ;  /* 0x00000012100e722b */ /* 0x008fc4000000010e */
[----:B------:R-:W3:Y:S04]  /*0d40*/  LDG.E.64 R16, desc[UR6][R8.64+0x8] ;  /* 0x0000080608107981 */ /* 0x000ee8000c1e1b00 */
[----:B------:R-:W3:Y:S04]  /*0d50*/  LDS.64 R18, [R7+0x8] ;  /* 0x0000080007127984 */ /* 0x000ee80000000a00 */
[----:B------:R1:W-:Y:S04]  /*0d60*/  STG.E.64 desc[UR6][R8.64], R14 ;  /* 0x0000000e08007986 */ /* 0x0003e8000c101b06 */
[----:B--2---:R-:W3:Y:S01]  /*0d70*/  LDG.E.64 R10, desc[UR6][R2.64] ;  /* 0x00000006020a7981 */ /* 0x004ee2000c1e1b00 */
[----:B------:R-:W-:Y:S01]  /*0d80*/  IADD3 R21, PT, PT, R0, 0x4, RZ ;  /* 0x0000000400157810 */ /* 0x000fe20007ffe0ff */
[----:B---3--:R-:W-:-:S04]  /*0d90*/  DFMA R16, -R10, R18, R16 ;  /* 0x000000120a10722b */ /* 0x008fc80000000110 */
[----:B------:R-:W-:Y:S02]  /*0da0*/  IMAD.WIDE R10, R21, 0x8, R4 ;  /* 0x00000008150a7825 */ /* 0x000fe400078e0204 */
[----:B------:R-:W2:Y:S04]  /*0db0*/  LDS.64 R20, [R7+0x10] ;  /* 0x0000100007147984 */ /* 0x000ea80000000a00 */
[----:B------:R-:W-:Y:S04]  /*0dc0*/  STG.E.64 desc[UR6][R8.64+0x8], R16 ;  /* 0x0000081008007986 */ /* 0x000fe8000c101b06 */
[----:B------:R-:W2:Y:S04]  /*0dd0*/  LDG.E.64 R18, desc[UR6][R2.64] ;  /* 0x0000000602127981 */ /* 0x000ea8000c1e1b00 */
[----:B------:R-:W2:Y:S04]  /*0de0*/  LDG.E.64 R12, desc[UR6][R10.64+-0x10] ;  /* 0xfffff0060a0c7981 */ /* 0x000ea8000c1e1b00 */
[----:B-1----:R-:W3:Y:S04]  /*0df0*/  LDG.E.64 R14, desc[UR6][R10.64+-0x8] ;  /* 0xfffff8060a0e7981 */ /* 0x002ee8000c1e1b00 */
[----:B------:R-:W-:Y:S01]  /*0e00*/  LDS.64 R16, [R7+0x20] ;  /* 0x0000200007107984 */ /* 0x000fe20000000a00 */
[----:B--2---:R-:W-:-:S03]  /*0e10*/  DFMA R12, -R18, R20, R12 ;  /* 0x00000014120c722b */ /* 0x004fc6000000010c */
[----:B------:R-:W3:Y:S04]  /*0e20*/  LDS.64 R20, [R7+0x18] ;  /* 0x0000180007147984 */ /* 0x000ee80000000a00 */
[----:B------:R1:W-:Y:S04]  /*0e30*/  STG.E.64 desc[UR6][R10.64+-0x10], R12 ;  /* 0xfffff00c0a007986 */ /* 0x0003e8000c101b06 */
[----:B------:R-:W3:Y:S02]  /*0e40*/  LDG.E.64 R18, desc[UR6][R2.64] ;  /* 0x0000000602127981 */ /* 0x000ee4000c1e1b00 */
[----:B---3--:R-:W-:-:S02]  /*0e50*/  DFMA R14, -R18, R20, R14 ;  /* 0x00000014120e722b */ /* 0x008fc4000000010e */
[----:B------:R-:W2:Y:S05]  /*0e60*/  LDG.E.64 R18, desc[UR6][R10.64] ;  /* 0x000000060a127981 */ /* 0x000eaa000c1e1b00 */
[----:B------:R-:W-:Y:S04]  /*0e70*/  STG.E.64 desc[UR6][R10.64+-0x8], R14 ;  /* 0xfffff80e0a007986 */ /* 0x000fe8000c101b06 */
[----:B------:R-:W2:Y:S02]  /*0e80*/  LDG.E.64 R8, desc[UR6][R2.64] ;  /* 0x0000000602087981 */ /* 0x000ea4000c1e1b00 */
[----:B--2---:R-:W-:-:S02]  /*0e90*/  DFMA R16, -R8, R16, R18 ;  /* 0x000000100810722b */ /* 0x004fc40000000112 */
[----:B------:R-:W2:Y:S04]  /*0ea0*/  LDG.E.64 R8, desc[UR6][R10.64+0x8] ;  /* 0x000008060a087981 */ /* 0x000ea8000c1e1b00 */
[----:B------:R-:W2:Y:S04]  /*0eb0*/  LDS.64 R18, [R7+0x28] ;  /* 0x0000280007127984 */ /* 0x000ea80000000a00 */
[----:B------:R3:W-:Y:S04]  /*0ec0*/  STG.E.64 desc[UR6][R10.64], R16 ;  /* 0x000000100a007986 */ /* 0x0007e8000c101b06 */
[----:B-1----:R-:W2:Y:S01]  /*0ed0*/  LDG.E.64 R12, desc[UR6][R2.64] ;  /* 0x00000006020c7981 */ /* 0x002ea2000c1e1b00 */
[----:B------:R-:W-:Y:S01]  /*0ee0*/  VIADD R21, R0, 0x8 ;  /* 0x0000000800157836 */ /* 0x000fe20000000000 */
[----:B--2---:R-:W-:-:S03]  /*0ef0*/  DFMA R12, -R12, R18, R8 ;  /* 0x000000120c0c722b */ /* 0x004fc60000000108 */
[----:B------:R-:W-:Y:S02]  /*0f00*/  IMAD.WIDE R8, R21, 0x8, R4 ;  /* 0x0000000815087825 */ /* 0x000fe400078e0204 */
[----:B------:R-:W1:Y:S04]  /*0f10*/  LDS.64 R20, [R7+0x30] ;  /* 0x0000300007147984 */ /* 0x000e680000000a00 */
[----:B------:R-:W-:Y:S04]  /*0f20*/  STG.E.64 desc[UR6][R10.64+0x8], R12 ;  /* 0x0000080c0a007986 */ /* 0x000fe8000c101b06 */
[----:B------:R-:W1:Y:S04]  /*0f30*/  LDG.E.64 R18, desc[UR6][R2.64] ;  /* 0x0000000602127981 */ /* 0x000e68000c1e1b00 */
[----:B------:R-:W1:Y:S04]  /*0f40*/  LDG.E.64 R14, desc[UR6][R8.64+-0x10] ;  /* 0xfffff006080e7981 */ /* 0x000e68000c1e1b00 */
[----:B---3--:R-:W2:Y:S04]  /*0f50*/  LDG.E.64 R16, desc[UR6][R8.64+-0x8] ;  /* 0xfffff80608107981 */ /* 0x008ea8000c1e1b00 */
[----:B------:R-:W-:Y:S01]  /*0f60*/  LDS.64 R12, [R7+0x40] ;  /* 0x00004000070c7984 */ /* 0x000fe20000000a00 */
[----:B-1----:R-:W-:-:S03]  /*0f70*/  DFMA R14, -R18, R20, R14 ;  /* 0x00000014120e722b */ /* 0x002fc6000000010e */
[----:B------:R-:W2:Y:S04]  /*0f80*/  LDS.64 R20, [R7+0x38] ;  /* 0x0000380007147984 */ /* 0x000ea80000000a00 */
[----:B------:R1:W-:Y:S04]  /*0f90*/  STG.E.64 desc[UR6][R8.64+-0x10], R14 ;  /* 0xfffff00e08007986 */ /* 0x0003e8000c101b06 */
[----:B------:R-:W2:Y:S02]  /*0fa0*/  LDG.E.64 R18, desc[UR6][R2.64] ;  /* 0x0000000602127981 */ /* 0x000ea4000c1e1b00 */
[----:B--2---:R-:W-:-:S02]  /*0fb0*/  DFMA R16, -R18, R20, R16 ;  /* 0x000000141210722b */ /* 0x004fc40000000110 */
        /* <DEDUP_REMOVED lines=27> */
[----:B------:R3:W2:Y:S04]  /*1170*/  LDS.64 R18, [R7+0x68] ;  /* 0x0000680007127984 */ /* 0x0006a80000000a00 */
[----:B------:R4:W-:Y:S04]  /*1180*/  STG.E.64 desc[UR6][R10.64], R8 ;  /* 0x000000080a007986 */ /* 0x0009e8000c101b06 */
[----:B-1----:R-:W2:Y:S01]  /*1190*/  LDG.E.64 R16, desc[UR6][R2.64] ;  /* 0x0000000602107981 */ /* 0x002ea2000c1e1b00 */
[----:B------:R-:W-:-:S04]  /*11a0*/  IADD3 R6, PT, PT, R6, 0x10, RZ ;  /* 0x0000001006067810 */ /* 0x000fc80007ffe0ff */
[----:B------:R-:W-:Y:S01]  /*11b0*/  ISETP.GE.AND P1, PT, R6, -0xc, PT ;  /* 0xfffffff40600780c */ /* 0x000fe20003f26270 */
[----:B------:R-:W-:Y:S02]  /*11c0*/  VIADD R0, R0, 0x10 ;  /* 0x0000001000007836 */ /* 0x000fe40000000000 */
[----:B---3--:R-:W-:Y:S01]  /*11d0*/  VIADD R7, R7, 0x80 ;  /* 0x0000008007077836 */ /* 0x008fe20000000000 */
[----:B--2---:R-:W-:-:S07]  /*11e0*/  DFMA R14, -R16, R18, R14 ;  /* 0x00000012100e722b */ /* 0x004fce000000010e */
[----:B------:R4:W-:Y:S02]  /*11f0*/  STG.E.64 desc[UR6][R10.64+0x8], R14 ;  /* 0x0000080e0a007986 */ /* 0x0009e4000c101b06 */
[----:B------:R-:W-:Y:S05]  /*1200*/  @!P1 BRA `(.L_x_32) ;  /* 0xfffffff800909947 */ /* 0x000fea000383ffff */
.L_x_31:
[----:B------:R-:W-:Y:S05]  /*1210*/  BSYNC.RECONVERGENT B1 ;  /* 0x0000000000017941 */ /* 0x000fea0003800200 */
.L_x_30:
[----:B----4-:R-:W-:Y:S01]  /*1220*/  IADD3 R8, PT, PT, -R6, RZ, RZ ;  /* 0x000000ff06087210 */ /* 0x010fe20007ffe1ff */
[----:B------:R-:W-:Y:S03]  /*1230*/  BSSY.RECONVERGENT B1, `(.L_x_33) ;  /* 0x0000032000017945 */ /* 0x000fe60003800200 */
[----:B------:R-:W-:-:S13]  /*1240*/  ISETP.GT.AND P1, PT, R8, 0x4, PT ;  /* 0x000000040800780c */ /* 0x000fda0003f24270 */
[----:B------:R-:W-:Y:S05]  /*1250*/  @!P1 BRA `(.L_x_34) ;  /* 0x0000000000bc9947 */ /* 0x000fea0003800000 */
[----:B------:R-:W-:Y:S01]  /*1260*/  IMAD.WIDE R8, R0, 0x8, R4 ;  /* 0x0000000800087825 */ /* 0x000fe200078e0204 */
        /* <DEDUP_REMOVED lines=18> */
[----:B------:R-:W-:Y:S01]  /*1390*/  VIADD R21, R0, 0x4 ;  /* 0x0000000400157836 */ /* 0x000fe20000000000 */
[----:B---3--:R-:W-:-:S03]  /*13a0*/  DFMA R16, -R10, R18, R16 ;  /* 0x000000120a10722b */ /* 0x008fc60000000110 */
        /* <DEDUP_REMOVED lines=20> */
[----:B------:R-:W-:Y:S01]  /*14f0*/  PLOP3.LUT P0, PT, PT, PT, PT, 0x8, 0x80 ;  /* 0x000000000080781c */ /* 0x000fe20003f0e170 */
[----:B------:R-:W-:Y:S01]  /*1500*/  VIADD R6, R6, 0x8 ;  /* 0x0000000806067836 */ /* 0x000fe20000000000 */
[----:B------:R-:W-:Y:S01]  /*1510*/  IADD3 R0, PT, PT, R0, 0x8, RZ ;  /* 0x0000000800007810 */ /* 0x000fe20007ffe0ff */
[----:B---3--:R-:W-:Y:S01]  /*1520*/  VIADD R7, R7, 0x40 ;  /* 0x0000004007077836 */ /* 0x008fe20000000000 */
[----:B--2---:R-:W-:-:S07]  /*1530*/  DFMA R12, -R12, R18, R16 ;  /* 0x000000120c0c722b */ /* 0x004fce0000000110 */
[----:B------:R4:W-:Y:S04]  /*1540*/  STG.E.64 desc[UR6][R10.64+0x8], R12 ;  /* 0x0000080c0a007986 */ /* 0x0009e8000c101b06 */
.L_x_34:
[----:B------:R-:W-:Y:S05]  /*1550*/  BSYNC.RECONVERGENT B1 ;  /* 0x0000000000017941 */ /* 0x000fea0003800200 */
.L_x_33:
[----:B------:R-:W-:-:S13]  /*1560*/  ISETP.NE.OR P0, PT, R6, RZ, P0 ;  /* 0x000000ff0600720c */ /* 0x000fda0000705670 */
[----:B------:R-:W-:Y:S05]  /*1570*/  @!P0 EXIT ;  /* 0x000000000000894d */ /* 0x000fea0003800000 */
.L_x_29:
[----:B------:R-:W-:Y:S05]  /*1580*/  BSYNC.RECONVERGENT B0 ;  /* 0x0000000000007941 */ /* 0x000fea0003800200 */
.L_x_28:
        /* <DEDUP_REMOVED lines=16> */
[----:B------:R1:W3:Y:S04]  /*1690*/  LDS.64 R18, [R7+0x8] ;  /* 0x0000080007127984 */ /* 0x0002e80000000a00 */
[----:B------:R4:W-:Y:S04]  /*16a0*/  STG.E.64 desc[UR6][R8.64], R14 ;  /* 0x0000000e08007986 */ /* 0x0009e8000c101b06 */
[----:B--2---:R-:W3:Y:S01]  /*16b0*/  LDG.E.64 R10, desc[UR6][R2.64] ;  /* 0x00000006020a7981 */ /* 0x004ee2000c1e1b00 */
[----:B------:R-:W-:Y:S01]  /*16c0*/  VIADD R6, R6, 0x4 ;  /* 0x0000000406067836 */ /* 0x000fe20000000000 */
[----:B------:R-:W-:Y:S01]  /*16d0*/  IADD3 R0, PT, PT, R0, 0x4, RZ ;  /* 0x0000000400007810 */ /* 0x000fe20007ffe0ff */
[----:B-1----:R-:W-:-:S03]  /*16e0*/  VIADD R7, R7, 0x20 ;  /* 0x0000002007077836 */ /* 0x002fc60000000000 */
[----:B------:R-:W-:Y:S01]  /*16f0*/  ISETP.NE.AND P0, PT, R6, RZ, PT ;  /* 0x000000ff0600720c */ /* 0x000fe20003f05270 */
[----:B---3--:R-:W-:-:S07]  /*1700*/  DFMA R10, -R10, R18, R16 ;  /* 0x000000120a0a722b */ /* 0x008fce0000000110 */
[----:B------:R4:W-:Y:S05]  /*1710*/  STG.E.64 desc[UR6][R8.64+0x8], R10 ;  /* 0x0000080a08007986 */ /* 0x0009ea000c101b06 */
[----:B------:R-:W-:Y:S05]  /*1720*/  @P0 BRA `(.L_x_28) ;  /* 0xfffffffc00980947 */ /* 0x000fea000383ffff */
[----:B------:R-:W-:Y:S05]  /*1730*/  EXIT ;  /* 0x000000000000794d */ /* 0x000fea0003800000 */
.L_x_35:
        /* <DEDUP_REMOVED lines=12> */
.L_x_81:


//--------------------- .text._Z10scaleIndexPdii  --------------------------
	.section	.text._Z10scaleIndexPdii,"ax",@progbits
	.align	128
        .global         _Z10scaleIndexPdii
        .type           _Z10scaleIndexPdii,@function
        .size           _Z10scaleIndexPdii,(.L_x_78 - _Z10scaleIndexPdii)
        .other          _Z10scaleIndexPdii,@"STO_CUDA_ENTRY STV_DEFAULT"
_Z10scaleIndexPdii:
.text._Z10scaleIndexPdii:
[----:B------:R-:W-:Y:S08]  /*0000*/  LDC R1, c[0x0][0x37c] ;  /* 0x0000df00ff017b82 */ /* 0x000ff00000000800 */
[----:B------:R-:W0:Y:S02]  /*0010*/  LDC.64 R2, c[0x0][0x388] ;  /* 0x0000e200ff027b82 */ /* 0x000e240000000a00 */
[----:B0-----:R-:W-:-:S02]  /*0020*/  IMAD R8, R3, R2, R3 ;  /* 0x0000000203087224 */ /* 0x001fc400078e0203 */
[----:B------:R-:W-:Y:S02]  /*0030*/  IMAD R3, R3, R2, R2 ;  /* 0x0000000203037224 */ /* 0x000fe400078e0202 */
[----:B------:R-:W-:-:S05]  /*0040*/  VIADD R0, R8, 0x1 ;  /* 0x0000000108007836 */ /* 0x000fca0000000000 */
[----:B------:R-:W-:-:S13]  /*0050*/  ISETP.GE.AND P0, PT, R0, R3, PT ;  /* 0x000000030000720c */ /* 0x000fda0003f06270 */
[----:B------:R-:W-:Y:S05]  /*0060*/  @P0 EXIT ;  /* 0x000000000000094d */ /* 0x000fea0003800000 */
[----:B------:R-:W0:Y:S01]  /*0070*/  LDC.64 R10, c[0x0][0x380] ;  /* 0x0000e000ff0a7b82 */ /* 0x000e220000000a00 */
[----:B------:R-:W-:Y:S01]  /*0080*/  IADD3 R2, PT, PT, R3, -0x2, -R8 ;  /* 0xfffffffe03027810 */ /* 0x000fe20007ffe808 */
[----:B------:R-:W1:Y:S01]  /*0090*/  LDCU.64 UR4, c[0x0][0x358] ;  /* 0x00006b00ff0477ac */ /* 0x000e620008000a00 */
[----:B------:R-:W-:Y:S02]  /*00a0*/  LOP3.LUT R6, RZ, R8, RZ, 0x33, !PT ;  /* 0x00000008ff067212 */ /* 0x000fe400078e33ff */
[----:B------:R-:W-:-:S03]  /*00b0*/  ISETP.GE.U32.AND P0, PT, R2, 0xf, PT ;  /* 0x0000000f0200780c */ /* 0x000fc60003f06070 */
[----:B------:R-:W-:-:S05]  /*00c0*/  IMAD.IADD R6, R3, 0x1, R6 ;  /* 0x0000000103067824 */ /* 0x000fca00078e0206 */
[----:B------:R-:W-:Y:S01]  /*00d0*/  LOP3.LUT R9, R6, 0xf, RZ, 0xc0, !PT ;  /* 0x0000000f06097812 */ /* 0x000fe200078ec0ff */
[----:B0-----:R-:W-:-:S04]  /*00e0*/  IMAD.WIDE R10, R8, 0x8, R10 ;  /* 0x00000008080a7825 */ /* 0x001fc800078e020a */
[----:B-1----:R-:W-:Y:S05]  /*00f0*/  @!P0 BRA `(.L_x_36) ;  /* 0x0000001400708947 */ /* 0x002fea0003800000 */
[----:B------:R-:W0:Y:S01]  /*0100*/  LDC.64 R12, c[0x0][0x380] ;  /* 0x0000e000ff0c7b82 */ /* 0x000e220000000a00 */
[----:B------:R-:W-:-:S05]  /*0110*/  LOP3.LUT R30, R6, 0xfffffff0, RZ, 0xc0, !PT ;  /* 0xfffffff0061e7812 */ /* 0x000fca00078ec0ff */
[----:B------:R-:W-:Y:S01]  /*0120*/  IMAD.MOV R30, RZ, RZ, -R30 ;  /* 0x000000ffff1e7224 */ /* 0x000fe200078e0a1e */
[----:B0-----:R-:W-:-:S05]  /*0130*/  IADD3 R12, P0, PT, R12, 0x40, RZ ;  /* 0x000000400c0c7810 */ /* 0x001fca0007f1e0ff */
[----:B------:R-:W-:-:S08]  /*0140*/  IMAD.X R13, RZ, RZ, R13, P0 ;  /* 0x000000ffff0d7224 */ /* 0x000fd000000e060d */
.L_x_53:
[----:B------:R-:W2:Y:S01]  /*0150*/  LDG.E.64 R18, desc[UR4][R10.64] ;  /* 0x000000040a127981 */ /* 0x000ea2000c1e1b00 */
[----:B0-----:R-:W-:-:S05]  /*0160*/  IMAD.WIDE R14, R0, 0x8, R12 ;  /* 0x00000008000e7825 */ /* 0x001fca00078e020c */
[----:B------:R-:W3:Y:S01]  /*0170*/  LDG.E.64 R20, desc[UR4][R14.64+-0x40] ;  /* 0xffffc0040e147981 */ /* 0x000ee2000c1e1b00 */
[----:B------:R-:W-:Y:S02]  /*0180*/  IMAD.MOV.U32 R2, RZ, RZ, 0x1 ;  /* 0x00000001ff027424 */ /* 0x000fe400078e00ff */
[----:B------:R-:W-:-:S05]  /*0190*/  VIADD R30, R30, 0x10 ;  /* 0x000000101e1e7836 */ /* 0x000fca0000000000 */
[----:B------:R-:W-:Y:S01]  /*01a0*/  ISETP.NE.AND P1, PT, R30, RZ, PT ;  /* 0x000000ff1e00720c */ /* 0x000fe20003f25270 */
[----:B--2---:R-:W0:Y:S01]  /*01b0*/  MUFU.RCP64H R3, R19 ;  /* 0x0000001300037308 */ /* 0x004e220000001800 */
[----:B---3--:R-:W-:Y:S01]  /*01c0*/  FSETP.GEU.AND P2, PT, |R21|, 6.5827683646048100446e-37, PT ;  /* 0x036000001500780b */ /* 0x008fe20003f4e200 */
[----:B0-----:R-:W-:-:S08]  /*01d0*/  DFMA R4, -R18, R2, 1 ;  /* 0x3ff000001204742b */ /* 0x001fd00000000102 */
        /* <DEDUP_REMOVED lines=11> */
[----:B------:R-:W-:Y:S05]  /*0290*/  CALL.REL.NOINC `($__internal_2_$__cuda_sm20_div_rn_f64_full) ;  /* 0x0000002400b47944 */ /* 0x000fea0003c00000 */
[----:B------:R-:W-:Y:S02]  /*02a0*/  IMAD.MOV.U32 R2, RZ, RZ, R4 ;  /* 0x000000ffff027224 */ /* 0x000fe400078e0004 */
[----:B------:R-:W-:-:S07]  /*02b0*/  IMAD.MOV.U32 R3, RZ, RZ, R5 ;  /* 0x000000ffff037224 */ /* 0x000fce00078e0005 */
.L_x_37:
[----:B------:R0:W-:Y:S04]  /*02c0*/  STG.E.64 desc[UR4][R14.64+-0x40], R2 ;  /* 0xffffc0020e007986 */ /* 0x0001e8000c101b04 */
[----:B------:R-:W2:Y:S04]  /*02d0*/  LDG.E.64 R18, desc[UR4][R10.64] ;  /* 0x000000040a127981 */ /* 0x000ea8000c1e1b00 */
[----:B------:R-:W3:Y:S01]  /*02e0*/  LDG.E.64 R20, desc[UR4][R14.64+-0x38] ;  /* 0xffffc8040e147981 */ /* 0x000ee2000c1e1b00 */
[----:B------:R-:W-:Y:S01]  /*02f0*/  IMAD.MOV.U32 R4, RZ, RZ, 0x1 ;  /* 0x00000001ff047424 */ /* 0x000fe200078e00ff */
[----:B--2---:R-:W1:Y:S01]  /*0300*/  MUFU.RCP64H R5, R19 ;  /* 0x0000001300057308 */ /* 0x004e620000001800 */
[----:B---3--:R-:W-:-:S04]  /*0310*/  FSETP.GEU.AND P2, PT, |R21|, 6.5827683646048100446e-37, PT ;  /* 0x036000001500780b */ /* 0x008fc80003f4e200 */
[----:B-1----:R-:W-:-:S08]  /*0320*/  DFMA R16, -R18, R4, 1 ;  /* 0x3ff000001210742b */ /* 0x002fd00000000104 */
[----:B------:R-:W-:-:S08]  /*0330*/  DFMA R16, R16, R16, R16 ;  /* 0x000000101010722b */ /* 0x000fd00000000010 */
[----:B------:R-:W-:-:S08]  /*0340*/  DFMA R16, R4, R16, R4 ;  /* 0x000000100410722b */ /* 0x000fd00000000004 */
[----:B------:R-:W-:-:S08]  /*0350*/  DFMA R4, -R18, R16, 1 ;  /* 0x3ff000001204742b */ /* 0x000fd00000000110 */
[----:B------:R-:W-:-:S08]  /*0360*/  DFMA R4, R16, R4, R16 ;  /* 0x000000041004722b */ /* 0x000fd00000000010 */
[----:B------:R-:W-:-:S08]  /*0370*/  DMUL R16, R20, R4 ;  /* 0x0000000414107228 */ /* 0x000fd00000000000 */
[----:B0-----:R-:W-:-:S08]  /*0380*/  DFMA R2, -R18, R16, R20 ;  /* 0x000000101202722b */ /* 0x001fd00000000114 */
        /* <DEDUP_REMOVED lines=8> */
.L_x_38:
        /* <DEDUP_REMOVED lines=19> */
[----:B------:R-:W-:Y:S01]  /*0540*/  IMAD.MOV.U32 R2, RZ, RZ, R4 ;  /* 0x000000ffff027224 */ /* 0x000fe200078e0004 */
[----:B------:R-:W-:-:S07]  /*0550*/  MOV R3, R5 ;  /* 0x0000000500037202 */ /* 0x000fce0000000f00 */
.L_x_39:
        /* <DEDUP_REMOVED lines=21> */
.L_x_40:
        /* <DEDUP_REMOVED lines=21> */
.L_x_41:
        /* <DEDUP_REMOVED lines=21> */
.L_x_42:
        /* <DEDUP_REMOVED lines=21> */
.L_x_43:
[----:B------:R0:W-:Y:S04]  /*0aa0*/  STG.E.64 desc[UR4][R14.64+-0x10], R2 ;  /* 0xfffff0020e007986 */ /* 0x0001e8000c101b04 */
[----:B------:R-:W2:Y:S04]  /*0ab0*/  LDG.E.64 R18, desc[UR4][R10.64] ;  /* 0x000000040a127981 */ /* 0x000ea8000c1e1b00 */
[----:B------:R-:W3:Y:S01]  /*0ac0*/  LDG.E.64 R20, desc[UR4][R14.64+-0x8] ;  /* 0xfffff8040e147981 */ /* 0x000ee2000c1e1b00 */
[----:B------:R-:W-:Y:S01]  /*0ad0*/  MOV R4, 0x1 ;  /* 0x0000000100047802 */ /* 0x000fe20000000f00 */
        /* <DEDUP_REMOVED lines=17> */
.L_x_44:
        /* <DEDUP_REMOVED lines=21> */
.L_x_45:
        /* <DEDUP_REMOVED lines=21> */
.L_x_46:
        /* <DEDUP_REMOVED lines=21> */
.L_x_47:
        /* <DEDUP_REMOVED lines=19> */
[----:B------:R-:W-:Y:S01]  /*1110*/  MOV R2, R4 ;  /* 0x0000000400027202 */ /* 0x000fe20000000f00 */
[----:B------:R-:W-:-:S07]  /*1120*/  IMAD.MOV.U32 R3, RZ, RZ, R5 ;  /* 0x000000ffff037224 */ /* 0x000fce00078e0005 */
.L_x_48:
        /* <DEDUP_REMOVED lines=21> */
.L_x_49:
        /* <DEDUP_REMOVED lines=21> */
.L_x_50:
        /* <DEDUP_REMOVED lines=21> */
.L_x_51:
        /* <DEDUP_REMOVED lines=21> */
.L_x_52:
[----:B------:R0:W-:Y:S01]  /*1670*/  STG.E.64 desc[UR4][R14.64+0x38], R2 ;  /* 0x000038020e007986 */ /* 0x0001e2000c101b04 */
[----:B------:R-:W-:Y:S02]  /*1680*/  VIADD R0, R0, 0x10 ;  /* 0x0000001000007836 */ /* 0x000fe40000000000 */
[----:B------:R-:W-:Y:S01]  /*1690*/  VIADD R8, R8, 0x10 ;  /* 0x0000001008087836 */ /* 0x000fe20000000000 */
[----:B------:R-:W-:Y:S06]  /*16a0*/  @P1 BRA `(.L_x_53) ;  /* 0xffffffe800a81947 */ /* 0x000fec000383ffff */
[----:B------:R-:W-:-:S07]  /*16b0*/  VIADD R0, R8, 0x1 ;  /* 0x0000000108007836 */ /* 0x000fce0000000000 */
.L_x_36:
[----:B------:R-:W-:-:S13]  /*16c0*/  ISETP.NE.AND P0, PT, R9, RZ, PT ;  /* 0x000000ff0900720c */ /* 0x000fda0003f05270 */
[----:B------:R-:W-:Y:S05]  /*16d0*/  @!P0 EXIT ;  /* 0x000000000000894d */ /* 0x000fea0003800000 */
[----:B------:R-:W-:Y:S02]  /*16e0*/  ISETP.GE.U32.AND P0, PT, R9, 0x8, PT ;  /* 0x000000080900780c */ /* 0x000fe40003f06070 */
[----:B------:R-:W-:-:S11]  /*16f0*/  LOP3.LUT R12, R6, 0x7, RZ, 0xc0, !PT ;  /* 0x00000007060c7812 */ /* 0x000fd600078ec0ff */
[----:B------:R-:W-:Y:S05]  /*1700*/  @!P0 BRA `(.L_x_54) ;  /* 0x0000000800ac8947 */ /* 0x000fea0003800000 */
[----:B------:R-:W2:Y:S01]  /*1710*/  LDG.E.64 R18, desc[UR4][R10.64] ;  /* 0x000000040a127981 */ /* 0x000ea2000c1e1b00 */
[----:B------:R-:W1:Y:S02]  /*1720*/  LDC.64 R8, c[0x0][0x380] ;  /* 0x0000e000ff087b82 */ /* 0x000e640000000a00 */
[----:B-1----:R-:W-:-:S05]  /*1730*/  IMAD.WIDE R8, R0, 0x8, R8 ;  /* 0x0000000800087825 */ /* 0x002fca00078e0208 */
[----:B------:R-:W3:Y:S01]  /*1740*/  LDG.E.64 R20, desc[UR4][R8.64] ;  /* 0x0000000408147981 */ /* 0x000ee2000c1e1b00 */
[----:B0-----:R-:W-:Y:S01]  /*1750*/  IMAD.MOV.U32 R2, RZ, RZ, 0x1 ;  /* 0x00000001ff027424 */ /* 0x001fe200078e00ff */
[----:B--2---:R-:W0:Y:S05]  /*1760*/  MUFU.RCP64H R3, R19 ;  /* 0x0000001300037308 */ /* 0x004e2a0000001800 */
[----:B0-----:R-:W-:-:S08]  /*1770*/  DFMA R4, -R18, R2, 1 ;  /* 0x3ff000001204742b */ /* 0x001fd00000000102 */
[----:B------:R-:W-:Y:S01]  /*1780*/  DFMA R4, R4, R4, R4 ;  /* 0x000000040404722b */ /* 0x000fe20000000004 */
[----:B---3--:R-:W-:-:S07]  /*1790*/  FSETP.GEU.AND P1, PT, |R21|, 6.5827683646048100446e-37, PT ;  /* 0x036000001500780b */ /* 0x008fce0003f2e200 */
        /* <DEDUP_REMOVED lines=13> */
.L_x_55:
        /* <DEDUP_REMOVED lines=21> */
.L_x_56:
        /* <DEDUP_REMOVED lines=21> */
.L_x_57:
        /* <DEDUP_REMOVED lines=21> */
.L_x_58:
        /* <DEDUP_REMOVED lines=21> */
.L_x_59:
        /* <DEDUP_REMOVED lines=21> */
.L_x_60:
        /* <DEDUP_REMOVED lines=21> */
.L_x_61:
        /* <DEDUP_REMOVED lines=21> */
.L_x_62:
[----:B------:R1:W-:Y:S01]  /*21a0*/  STG.E.64 desc[UR4][R8.64+0x38], R2 ;  /* 0x0000380208007986 */ /* 0x0003e2000c101b04 */
[----:B------:R-:W-:-:S07]  /*21b0*/  VIADD R0, R0, 0x8 ;  /* 0x0000000800007836 */ /* 0x000fce0000000000 */
.L_x_54:
[----:B------:R-:W-:-:S13]  /*21c0*/  ISETP.NE.AND P0, PT, R12, RZ, PT ;  /* 0x000000ff0c00720c */ /* 0x000fda0003f05270 */
[----:B------:R-:W-:Y:S05]  /*21d0*/  @!P0 EXIT ;  /* 0x000000000000894d */ /* 0x000fea0003800000 */
[----:B------:R-:W-:Y:S02]  /*21e0*/  ISETP.GE.U32.AND P0, PT, R12, 0x4, PT ;  /* 0x000000040c00780c */ /* 0x000fe40003f06070 */
[----:B------:R-:W-:-:S11]  /*21f0*/  LOP3.LUT R6, R6, 0x3, RZ, 0xc0, !PT ;  /* 0x0000000306067812 */ /* 0x000fd600078ec0ff */
[----:B------:R-:W-:Y:S05]  /*2200*/  @!P0 BRA `(.L_x_63) ;  /* 0x00000004005c8947 */ /* 0x000fea0003800000 */
[----:B------:R-:W2:Y:S01]  /*2210*/  LDG.E.64 R18, desc[UR4][R10.64] ;  /* 0x000000040a127981 */ /* 0x000ea2000c1e1b00 */
[----:B-1----:R-:W1:Y:S02]  /*2220*/  LDC.64 R8, c[0x0][0x380] ;  /* 0x0000e000ff087b82 */ /* 0x002e640000000a00 */
        /* <DEDUP_REMOVED lines=20> */
.L_x_64:
        /* <DEDUP_REMOVED lines=21> */
.L_x_65:
        /* <DEDUP_REMOVED lines=21> */
.L_x_66:
        /* <DEDUP_REMOVED lines=21> */
.L_x_67:
[----:B------:R2:W-:Y:S01]  /*2760*/  STG.E.64 desc[UR4][R8.64+0x18], R2 ;  /* 0x0000180208007986 */ /* 0x0005e2000c101b04 */
[----:B------:R-:W-:-:S07]  /*2770*/  VIADD R0, R0, 0x4 ;  /* 0x0000000400007836 */ /* 0x000fce0000000000 */
.L_x_63:
[----:B------:R-:W-:-:S13]  /*2780*/  ISETP.NE.AND P0, PT, R6, RZ, PT ;  /* 0x000000ff0600720c */ /* 0x000fda0003f05270 */
[----:B------:R-:W-:Y:S05]  /*2790*/  @!P0 EXIT ;  /* 0x000000000000894d */ /* 0x000fea0003800000 */
[----:B-12---:R-:W1:Y:S01]  /*27a0*/  LDC.64 R8, c[0x0][0x380] ;  /* 0x0000e000ff087b82 */ /* 0x006e620000000a00 */
[----:B------:R-:W-:-:S07]  /*27b0*/  IMAD.MOV R6, RZ, RZ, -R6 ;  /* 0x000000ffff067224 */ /* 0x000fce00078e0a06 */
.L_x_69:
[----:B--2---:R-:W2:Y:S01]  /*27c0*/  LDG.E.64 R18, desc[UR4][R10.64] ;  /* 0x000000040a127981 */ /* 0x004ea2000c1e1b00 */
[----:B-1----:R-:W-:-:S05]  /*27d0*/  IMAD.WIDE R12, R0, 0x8, R8 ;  /* 0x00000008000c7825 */ /* 0x002fca00078e0208 */
[----:B------:R-:W3:Y:S01]  /*27e0*/  LDG.E.64 R20, desc[UR4][R12.64] ;  /* 0x000000040c147981 */ /* 0x000ee2000c1e1b00 */
[----:B0-----:R-:W-:Y:S02]  /*27f0*/  IMAD.MOV.U32 R2, RZ, RZ, 0x1 ;  /* 0x00000001ff027424 */ /* 0x001fe400078e00ff */
        /* <DEDUP_REMOVED lines=19> */
.L_x_68:
[----:B------:R2:W-:Y:S01]  /*2930*/  STG.E.64 desc[UR4][R12.64], R2 ;  /* 0x000000020c007986 */ /* 0x0005e2000c101b04 */
[----:B------:R-:W-:Y:S01]  /*2940*/  IADD3 R0, PT, PT, R0, 0x1, RZ ;  /* 0x0000000100007810 */ /* 0x000fe20007ffe0ff */
[----:B------:R-:W-:Y:S06]  /*2950*/  @P1 BRA `(.L_x_69) ;  /* 0xfffffffc00981947 */ /* 0x000fec000383ffff */
[----:B------:R-:W-:Y:S05]  /*2960*/  EXIT ;  /* 0x000000000000794d */ /* 0x000fea0003800000 */
        .weak           $__internal_2_$__cuda_sm20_div_rn_f64_full
        .type           $__internal_2_$__cuda_sm20_div_rn_f64_full,@function
        .size           $__internal_2_$__cuda_sm20_div_rn_f64_full,(.L_x_78 - $__internal_2_$__cuda_sm20_div_rn_f64_full)
$__internal_2_$__cuda_sm20_div_rn_f64_full:
[C---:B------:R-:W-:Y:S01]  /*2970*/  FSETP.GEU.AND P0, PT, |R19|.reuse, 1.469367938527859385e-39, PT ;  /* 0x001000001300780b */ /* 0x040fe20003f0e200 */
[----:B------:R-:W-:Y:S01]  /*2980*/  IMAD.MOV.U32 R4, RZ, RZ, 0x1 ;  /* 0x00000001ff047424 */ /* 0x000fe200078e00ff */
[C---:B------:R-:W-:Y:S02]  /*2990*/  LOP3.LUT R16, R19.reuse, 0x800fffff, RZ, 0xc0, !PT ;  /* 0x800fffff13107812 */ /* 0x040fe400078ec0ff */
[----:B------:R-:W-:Y:S02]  /*29a0*/  LOP3.LUT R3, R19, 0x7ff00000, RZ, 0xc0, !PT ;  /* 0x7ff0000013037812 */ /* 0x000fe400078ec0ff */
[----:B------:R-:W-:Y:S01]  /*29b0*/  LOP3.LUT R17, R16, 0x3ff00000, RZ, 0xfc, !PT ;  /* 0x3ff0000010117812 */ /* 0x000fe200078efcff */
[----:B------:R-:W-:-:S06]  /*29c0*/  IMAD.MOV.U32 R16, RZ, RZ, R18 ;  /* 0x000000ffff107224 */ /* 0x000fcc00078e0012 */
[----:B------:R-:W-:-:S06]  /*29d0*/  @!P0 DMUL R16, R18, 8.98846567431157953865e+307 ;  /* 0x7fe0000012108828 */ /* 0x000fcc0000000000 */
[----:B------:R-:W0:Y:S02]  /*29e0*/  MUFU.RCP64H R5, R17 ;  /* 0x0000001100057308 */ /* 0x000e240000001800 */
[----:B0-----:R-:W-:-:S08]  /*29f0*/  DFMA R24, R4, -R16, 1 ;  /* 0x3ff000000418742b */ /* 0x001fd00000000810 */
[----:B------:R-:W-:-:S08]  /*2a00*/  DFMA R24, R24, R24, R24 ;  /* 0x000000181818722b */ /* 0x000fd00000000018 */
[----:B------:R-:W-:Y:S01]  /*2a10*/  DFMA R24, R4, R24, R4 ;  /* 0x000000180418722b */ /* 0x000fe20000000004 */
[----:B------:R-:W-:Y:S01]  /*2a20*/  LOP3.LUT R4, R21, 0x7ff00000, RZ, 0xc0, !PT ;  /* 0x7ff0000015047812 */ /* 0x000fe200078ec0ff */
[----:B------:R-:W-:-:S03]  /*2a30*/  IMAD.MOV.U32 R5, RZ, RZ, 0x1ca00000 ;  /* 0x1ca00000ff057424 */ /* 0x000fc600078e00ff */
[----:B------:R-:W-:-:S03]  /*2a40*/  ISETP.GE.U32.AND P2, PT, R4, R3, PT ;  /* 0x000000030400720c */ /* 0x000fc60003f46070 */
[----:B------:R-:W-:Y:S01]  /*2a50*/  DFMA R22, R24, -R16, 1 ;  /* 0x3ff000001816742b */ /* 0x000fe20000000810 */
[----:B------:R-:W-:Y:S02]  /*2a60*/  SEL R7, R5, 0x63400000, !P2 ;  /* 0x6340000005077807 */ /* 0x000fe40005000000 */
[----:B------:R-:W-:-:S05]  /*2a70*/  FSETP.GEU.AND P2, PT, |R21|, 1.469367938527859385e-39, PT ;  /* 0x001000001500780b */ /* 0x000fca0003f4e200 */
[----:B------:R-:W-:Y:S01]  /*2a80*/  DFMA R22, R24, R22, R24 ;  /* 0x000000161816722b */ /* 0x000fe20000000018 */
[----:B------:R-:W-:Y:S01]  /*2a90*/  LOP3.LUT R25, R7, 0x800fffff, R21, 0xf8, !PT ;  /* 0x800fffff07197812 */ /* 0x000fe200078ef815 */
[----:B------:R-:W-:Y:S02]  /*2aa0*/  IMAD.MOV.U32 R7, RZ, RZ, R4 ;  /* 0x000000ffff077224 */ /* 0x000fe400078e0004 */
[----:B------:R-:W-:-:S04]  /*2ab0*/  IMAD.MOV.U32 R24, RZ, RZ, R20 ;  /* 0x000000ffff187224 */ /* 0x000fc800078e0014 */
[----:B------:R-:W-:Y:S05]  /*2ac0*/  @P2 BRA `(.L_x_70) ;  /* 0x0000000000202947 */ /* 0x000fea0003800000 */
[----:B------:R-:W-:Y:S01]  /*2ad0*/  LOP3.LUT R7, R19, 0x7ff00000, RZ, 0xc0, !PT ;  /* 0x7ff0000013077812 */ /* 0x000fe200078ec0ff */
[----:B------:R-:W-:-:S03]  /*2ae0*/  IMAD.MOV.U32 R26, RZ, RZ, RZ ;  /* 0x000000ffff1a7224 */ /* 0x000fc600078e00ff */
[----:B------:R-:W-:-:S04]  /*2af0*/  ISETP.GE.U32.AND P2, PT, R4, R7, PT ;  /* 0x000000070400720c */ /* 0x000fc80003f46070 */
[----:B------:R-:W-:-:S04]  /*2b00*/  SEL R7, R5, 0x63400000, !P2 ;  /* 0x6340000005077807 */ /* 0x000fc80005000000 */
[----:B------:R-:W-:-:S04]  /*2b10*/  LOP3.LUT R7, R7, 0x80000000, R21, 0xf8, !PT ;  /* 0x8000000007077812 */ /* 0x000fc800078ef815 */
[----:B------:R-:W-:-:S06]  /*2b20*/  LOP3.LUT R27, R7, 0x100000, RZ, 0xfc, !PT ;  /* 0x00100000071b7812 */ /* 0x000fcc00078efcff */
[----:B------:R-:W-:-:S10]  /*2b30*/  DFMA R24, R24, 2, -R26 ;  /* 0x400000001818782b */ /* 0x000fd4000000081a */
[----:B------:R-:W-:-:S07]  /*2b40*/  LOP3.LUT R7, R25, 0x7ff00000, RZ, 0xc0, !PT ;  /* 0x7ff0000019077812 */ /* 0x000fce00078ec0ff */
.L_x_70:
[----:B------:R-:W-:Y:S01]  /*2b50*/  DMUL R26, R22, R24 ;  /* 0x00000018161a7228 */ /* 0x000fe20000000000 */
[----:B------:R-:W-:-:S07]  /*2b60*/  @!P0 LOP3.LUT R3, R17, 0x7ff00000, RZ, 0xc0, !PT ;  /* 0x7ff0000011038812 */ /* 0x000fce00078ec0ff */
[----:B------:R-:W-:-:S08]  /*2b70*/  DFMA R28, R26, -R16, R24 ;  /* 0x800000101a1c722b */ /* 0x000fd00000000018 */
[----:B------:R-:W-:Y:S01]  /*2b80*/  DFMA R28, R22, R28, R26 ;  /* 0x0000001c161c722b */ /* 0x000fe2000000001a */
[----:B------:R-:W-:-:S05]  /*2b90*/  VIADD R22, R7, 0xffffffff ;  /* 0xffffffff07167836 */ /* 0x000fca0000000000 */
[----:B------:R-:W-:Y:S01]  /*2ba0*/  ISETP.GT.U32.AND P0, PT, R22, 0x7feffffe, PT ;  /* 0x7feffffe1600780c */ /* 0x000fe20003f04070 */
[----:B------:R-:W-:-:S05]  /*2bb0*/  VIADD R22, R3, 0xffffffff ;  /* 0xffffffff03167836 */ /* 0x000fca0000000000 */
[----:B------:R-:W-:-:S13]  /*2bc0*/  ISETP.GT.U32.OR P0, PT, R22, 0x7feffffe, P0 ;  /* 0x7feffffe1600780c */ /* 0x000fda0000704470 */
[----:B------:R-:W-:Y:S05]  /*2bd0*/  @P0 BRA `(.L_x_71) ;  /* 0x00000000006c0947 */ /* 0x000fea0003800000 */
[----:B------:R-:W-:Y:S01]  /*2be0*/  LOP3.LUT R7, R19, 0x7ff00000, RZ, 0xc0, !PT ;  /* 0x7ff0000013077812 */ /* 0x000fe200078ec0ff */
[----:B------:R-:W-:-:S03]  /*2bf0*/  IMAD.MOV.U32 R20, RZ, RZ, RZ ;  /* 0x000000ffff147224 */ /* 0x000fc600078e00ff */
[CC--:B------:R-:W-:Y:S02]  /*2c00*/  VIADDMNMX R3, R4.reuse, -R7.reuse, 0xb9600000, !PT ;  /* 0xb960000004037446 */ /* 0x0c0fe40007800907 */
[----:B------:R-:W-:Y:S02]  /*2c10*/  ISETP.GE.U32.AND P0, PT, R4, R7, PT ;  /* 0x000000070400720c */ /* 0x000fe40003f06070 */
[----:B------:R-:W-:Y:S02]  /*2c20*/  VIMNMX R3, PT, PT, R3, 0x46a00000, PT ;  /* 0x46a0000003037848 */ /* 0x000fe40003fe0100 */
[----:B------:R-:W-:-:S05]  /*2c30*/  SEL R4, R5, 0x63400000, !P0 ;  /* 0x6340000005047807 */ /* 0x000fca0004000000 */
[----:B------:R-:W-:-:S04]  /*2c40*/  IMAD.IADD R3, R3, 0x1, -R4 ;  /* 0x0000000103037824 */ /* 0x000fc800078e0a04 */
[----:B------:R-:W-:-:S06]  /*2c50*/  VIADD R21, R3, 0x7fe00000 ;  /* 0x7fe0000003157836 */ /* 0x000fcc0000000000 */
[----:B------:R-:W-:-:S10]  /*2c60*/  DMUL R4, R28, R20 ;  /* 0x000000141c047228 */ /* 0x000fd40000000000 */
[----:B------:R-:W-:-:S13]  /*2c70*/  FSETP.GTU.AND P0, PT, |R5|, 1.469367938527859385e-39, PT ;  /* 0x001000000500780b */ /* 0x000fda0003f0c200 */
[----:B------:R-:W-:Y:S05]  /*2c80*/  @P0 BRA `(.L_x_72) ;  /* 0x0000000000940947 */ /* 0x000fea0003800000 */
[----:B------:R-:W-:Y:S01]  /*2c90*/  DFMA R16, R28, -R16, R24 ;  /* 0x800000101c10722b */ /* 0x000fe20000000018 */
[----:B------:R-:W-:-:S09]  /*2ca0*/  MOV R20, RZ ;  /* 0x000000ff00147202 */ /* 0x000fd20000000f00 */
[C---:B------:R-:W-:Y:S02]  /*2cb0*/  FSETP.NEU.AND P0, PT, R17.reuse, RZ, PT ;  /* 0x000000ff1100720b */ /* 0x040fe40003f0d000 */
[----:B------:R-:W-:-:S04]  /*2cc0*/  LOP3.LUT R19, R17, 0x80000000, R19, 0x48, !PT ;  /* 0x8000000011137812 */ /* 0x000fc800078e4813 */
[----:B------:R-:W-:-:S07]  /*2cd0*/  LOP3.LUT R21, R19, R21, RZ, 0xfc, !PT ;  /* 0x0000001513157212 */ /* 0x000fce00078efcff */
[----:B------:R-:W-:Y:S05]  /*2ce0*/  @!P0 BRA `(.L_x_72) ;  /* 0x00000000007c8947 */ /* 0x000fea0003800000 */
[----:B------:R-:W-:Y:S01]  /*2cf0*/  IMAD.MOV R17, RZ, RZ, -R3 ;  /* 0x000000ffff117224 */ /* 0x000fe200078e0a03 */
[----:B------:R-:W-:Y:S01]  /*2d00*/  DMUL.RP R20, R28, R20 ;  /* 0x000000141c147228 */ /* 0x000fe20000008000 */
[----:B------:R-:W-:Y:S01]  /*2d10*/  IMAD.MOV.U32 R16, RZ, RZ, RZ ;  /* 0x000000ffff107224 */ /* 0x000fe200078e00ff */
[----:B------:R-:W-:-:S05]  /*2d20*/  IADD3 R3, PT, PT, -R3, -0x43300000, RZ ;  /* 0xbcd0000003037810 */ /* 0x000fca0007ffe1ff */
[----:B------:R-:W-:-:S03]  /*2d30*/  DFMA R16, R4, -R16, R28 ;  /* 0x800000100410722b */ /* 0x000fc6000000001c */
[----:B------:R-:W-:-:S07]  /*2d40*/  LOP3.LUT R19, R21, R19, RZ, 0x3c, !PT ;  /* 0x0000001315137212 */ /* 0x000fce00078e3cff */
[----:B------:R-:W-:-:S04]  /*2d50*/  FSETP.NEU.AND P0, PT, |R17|, R3, PT ;  /* 0x000000031100720b */ /* 0x000fc80003f0d200 */
[----:B------:R-:W-:Y:S02]  /*2d60*/  FSEL R4, R20, R4, !P0 ;  /* 0x0000000414047208 */ /* 0x000fe40004000000 */
[----:B------:R-:W-:Y:S01]  /*2d70*/  FSEL R5, R19, R5, !P0 ;  /* 0x0000000513057208 */ /* 0x000fe20004000000 */
[----:B------:R-:W-:Y:S06]  /*2d80*/  BRA `(.L_x_72) ;  /* 0x0000000000547947 */ /* 0x000fec0003800000 */
.L_x_71:
        /* <DEDUP_REMOVED lines=16> */
.L_x_74:
[----:B------:R-:W-:Y:S01]  /*2e90*/  LOP3.LUT R5, R19, 0x80000, RZ, 0xfc, !PT ;  /* 0x0008000013057812 */ /* 0x000fe200078efcff */
[----:B------:R-:W-:Y:S01]  /*2ea0*/  IMAD.MOV.U32 R4, RZ, RZ, R18 ;  /* 0x000000ffff047224 */ /* 0x000fe200078e0012 */
[----:B------:R-:W-:Y:S06]  /*2eb0*/  BRA `(.L_x_72) ;  /* 0x0000000000087947 */ /* 0x000fec0003800000 */
.L_x_73:
[----:B------:R-:W-:Y:S01]  /*2ec0*/  LOP3.LUT R5, R21, 0x80000, RZ, 0xfc, !PT ;  /* 0x0008000015057812 */ /* 0x000fe200078efcff */
[----:B------:R-:W-:-:S07]  /*2ed0*/  IMAD.MOV.U32 R4, RZ, RZ, R20 ;  /* 0x000000ffff047224 */ /* 0x000fce00078e0014 */
.L_x_72:
[----:B------:R-:W-:-:S04]  /*2ee0*/  IMAD.MOV.U32 R3, RZ, RZ, 0x0 ;  /* 0x00000000ff037424 */ /* 0x000fc800078e00ff */
[----:B------:R-:W-:Y:S05]  /*2ef0*/  RET.REL.NODEC R2 `(_Z10scaleIndexPdii) ;  /* 0xffffffd002407950 */ /* 0x000fea0003c3ffff */
.L_x_75:
        /* <DEDUP_REMOVED lines=16> */
.L_x_78:


//--------------------- .nv.shared._Z12choleskyElimPdiii --------------------------
	.section	.nv.shared._Z12choleskyElimPdiii,"aw",@nobits
	.sectionflags	@""
	.align	16
	.zero		1024


//--------------------- .nv.shared.reserved.0     --------------------------
	.section	.nv.shared.reserved.0,"aw",@nobits
	.weak		__nv_reservedSMEM_offset_0_alias
	.size		__nv_reservedSMEM_offset_0_alias, 0, 64
	.other		__nv_reservedSMEM_offset_0_alias,@"STO_CUDA_RESERVED_SHARED STV_DEFAULT"
__nv_reservedSMEM_offset_0_alias:
	.zero		0
	.zero		64


//--------------------- .nv.shared._Z13choleskyScalePdii --------------------------
	.section	.nv.shared._Z13choleskyScalePdii,"aw",@nobits
	.sectionflags	@""
	.align	16
	.zero		1024


//--------------------- .nv.shared._Z4elimPdiii   --------------------------
	.section	.nv.shared._Z4elimPdiii,"aw",@nobits
	.sectionflags	@""
	.align	16
	.zero		1024


//--------------------- .nv.shared._Z10scaleIndexPdii --------------------------
	.section	.nv.shared._Z10scaleIndexPdii,"aw",@nobits
	.sectionflags	@""
	.align	16
	.zero		1024


//--------------------- .nv.constant0._Z12choleskyElimPdiii --------------------------
	.section	.nv.constant0._Z12choleskyElimPdiii,"a",@progbits
	.sectionflags	@""
	.align	4
.nv.constant0._Z12choleskyElimPdiii:
	.zero		916


//--------------------- .nv.constant0._Z13choleskyScalePdii --------------------------
	.section	.nv.constant0._Z13choleskyScalePdii,"a",@progbits
	.sectionflags	@""
	.align	4
.nv.constant0._Z13choleskyScalePdii:
	.zero		912


//--------------------- .nv.constant0._Z4elimPdiii --------------------------
	.section	.nv.constant0._Z4elimPdiii,"a",@progbits
	.sectionflags	@""
	.align	4
.nv.constant0._Z4elimPdiii:
	.zero		916


//--------------------- .nv.constant0._Z10scaleIndexPdii --------------------------
	.section	.nv.constant0._Z10scaleIndexPdii,"a",@progbits
	.sectionflags	@""
	.align	4
.nv.constant0._Z10scaleIndexPdii:
	.zero		912


//--------------------- SYMBOLS --------------------------

	.type		.nv.reservedSmem.offset0,@object
	.size		.nv.reservedSmem.offset0,0x4
	.type		.nv.reservedSmem.cap,@object
	.size		.nv.reservedSmem.cap,0x4
